	.target	sm_90a

	.elftype	@"ET_EXEC"


//--------------------- .note.nv.tkinfo           --------------------------
	.section	.note.nv.tkinfo,"",@"SHT_NOTE"
	.sectionflags	@"SHF_NOTE_NV_TKINFO"
	.tkinfo
        /*0018*/ 	.word	0x00000002
        /*0030*/ 	.string	""
        /*0030*/ 	.string	"ptxas"
        /*0030*/ 	.string	"Cuda compilation tools, release 13.0, V13.0.88"
        /*0030*/ 	.string	"Build cuda_13.0.r13.0/compiler.36424714_0"
        /*0030*/ 	.string	"-arch sm_90a -m 64 "



//--------------------- .note.nv.cuinfo           --------------------------
	.section	.note.nv.cuinfo,"",@"SHT_NOTE"
	.sectionflags	@"SHF_NOTE_NV_CUINFO"
        /*0018*/ 	.short	0x0002
        /*001a*/ 	.short	0x005a
        /*001c*/ 	.short	0x0082
	.zero		2


//--------------------- .nv.info                  --------------------------
	.section	.nv.info,"",@"SHT_CUDA_INFO"
	.align	4


	//----- nvinfo : EIATTR_REGCOUNT
	.align		4
        /*0000*/ 	.byte	0x04, 0x2f
        /*0002*/ 	.short	(.L_12 - .L_11)
	.align		4
.L_11:
        /*0004*/ 	.word	index@(_ZN7cutlass13device_kernelINS_4gemm6kernel13GemmUniversalIN4cute5tupleIJiiiiEEENS1_10collective13CollectiveMmaINS1_37MainloopSm90TmaGmmaWarpSpecializedFP8ILi18ENS5_IJNS4_1CILi4EEESB_NSA_ILi1EEEEEENS1_35KernelTmaWarpSpecializedCooperativeEEENS5_IJNSA_ILi128EEENSA_ILi64EEESH_EEENS_12float_e4m3_tENS5_IJlSC_lEEESJ_SK_NS4_8TiledMMAINS4_8MMA_AtomIJNS4_4SM904GMMA30MMA_64x64x32_F32E4M3E4M3_SS_TNILNSO_7ScaleInE1ELSQ_1EEEEEENS4_6LayoutINS5_IJNSA_ILi2EEESC_SC_EEENS5_IJSC_NSA_ILi0EEESW_EEEEENS5_IJNS4_10UnderscoreESZ_SZ_EEEEENS4_23SM90_TMA_LOAD_MULTICASTENS4_14ComposedLayoutINS4_7SwizzleILi2ELi4ELi3EEENS4_18smem_ptr_flag_bitsILi8EEENST_INS5_IJNSA_ILi8EEESH_EEENS5_IJSH_SC_EEEEEEEvNS4_8identityES12_S1C_vS1D_EENS_8epilogue10collective6detail29Sm90TmaWarpSpecializedAdapterINS1G_15DefaultEpilogueISJ_SK_SK_NS1F_6thread17LinearCombinationISJ_Li1EffLNS1K_9ScaleType4KindE0ELNS_15FloatRoundStyleE2ESJ_EENS1_15EpilogueDefaultEEEEEvvEEEEvNT_6ParamsE)
        /*0008*/ 	.word	0x000000a8


	//----- nvinfo : EIATTR_FRAME_SIZE
	.align		4
.L_12:
        /*000c*/ 	.byte	0x04, 0x11
        /*000e*/ 	.short	(.L_14 - .L_13)
	.align		4
.L_13:
        /*0010*/ 	.word	index@(_ZN7cutlass13device_kernelINS_4gemm6kernel13GemmUniversalIN4cute5tupleIJiiiiEEENS1_10collective13CollectiveMmaINS1_37MainloopSm90TmaGmmaWarpSpecializedFP8ILi18ENS5_IJNS4_1CILi4EEESB_NSA_ILi1EEEEEENS1_35KernelTmaWarpSpecializedCooperativeEEENS5_IJNSA_ILi128EEENSA_ILi64EEESH_EEENS_12float_e4m3_tENS5_IJlSC_lEEESJ_SK_NS4_8TiledMMAINS4_8MMA_AtomIJNS4_4SM904GMMA30MMA_64x64x32_F32E4M3E4M3_SS_TNILNSO_7ScaleInE1ELSQ_1EEEEEENS4_6LayoutINS5_IJNSA_ILi2EEESC_SC_EEENS5_IJSC_NSA_ILi0EEESW_EEEEENS5_IJNS4_10UnderscoreESZ_SZ_EEEEENS4_23SM90_TMA_LOAD_MULTICASTENS4_14ComposedLayoutINS4_7SwizzleILi2ELi4ELi3EEENS4_18smem_ptr_flag_bitsILi8EEENST_INS5_IJNSA_ILi8EEESH_EEENS5_IJSH_SC_EEEEEEEvNS4_8identityES12_S1C_vS1D_EENS_8epilogue10collective6detail29Sm90TmaWarpSpecializedAdapterINS1G_15DefaultEpilogueISJ_SK_SK_NS1F_6thread17LinearCombinationISJ_Li1EffLNS1K_9ScaleType4KindE0ELNS_15FloatRoundStyleE2ESJ_EENS1_15EpilogueDefaultEEEEEvvEEEEvNT_6ParamsE)
        /*0014*/ 	.word	0x00000000


	//----- nvinfo : EIATTR_MIN_STACK_SIZE
	.align		4
.L_14:
        /*0018*/ 	.byte	0x04, 0x12
        /*001a*/ 	.short	(.L_16 - .L_15)
	.align		4
.L_15:
        /*001c*/ 	.word	index@(_ZN7cutlass13device_kernelINS_4gemm6kernel13GemmUniversalIN4cute5tupleIJiiiiEEENS1_10collective13CollectiveMmaINS1_37MainloopSm90TmaGmmaWarpSpecializedFP8ILi18ENS5_IJNS4_1CILi4EEESB_NSA_ILi1EEEEEENS1_35KernelTmaWarpSpecializedCooperativeEEENS5_IJNSA_ILi128EEENSA_ILi64EEESH_EEENS_12float_e4m3_tENS5_IJlSC_lEEESJ_SK_NS4_8TiledMMAINS4_8MMA_AtomIJNS4_4SM904GMMA30MMA_64x64x32_F32E4M3E4M3_SS_TNILNSO_7ScaleInE1ELSQ_1EEEEEENS4_6LayoutINS5_IJNSA_ILi2EEESC_SC_EEENS5_IJSC_NSA_ILi0EEESW_EEEEENS5_IJNS4_10UnderscoreESZ_SZ_EEEEENS4_23SM90_TMA_LOAD_MULTICASTENS4_14ComposedLayoutINS4_7SwizzleILi2ELi4ELi3EEENS4_18smem_ptr_flag_bitsILi8EEENST_INS5_IJNSA_ILi8EEESH_EEENS5_IJSH_SC_EEEEEEEvNS4_8identityES12_S1C_vS1D_EENS_8epilogue10collective6detail29Sm90TmaWarpSpecializedAdapterINS1G_15DefaultEpilogueISJ_SK_SK_NS1F_6thread17LinearCombinationISJ_Li1EffLNS1K_9ScaleType4KindE0ELNS_15FloatRoundStyleE2ESJ_EENS1_15EpilogueDefaultEEEEEvvEEEEvNT_6ParamsE)
        /*0020*/ 	.word	0x00000000
.L_16:


//--------------------- .nv.compat                --------------------------
	.section	.nv.compat,"",@"SHT_CUDA_COMPAT_INFO"
	.align	4
        /*0000*/ 	.byte	0x02, 0x09, 0x01, 0x00, 0x02, 0x02, 0x04, 0x00, 0x02, 0x05, 0x05, 0x00, 0x03, 0x07, 0x01, 0x01
        /*0010*/ 	.byte	0x02, 0x03, 0x01, 0x00, 0x02, 0x06, 0x01, 0x00, 0x04, 0x0b, 0x08, 0x00, 0x00, 0x00, 0x00, 0x00
        /*0020*/ 	.byte	0x00, 0x00, 0x00, 0x00


//--------------------- .nv.info._ZN7cutlass13device_kernelINS_4gemm6kernel13GemmUniversalIN4cute5tupleIJiiiiEEENS1_10collective13CollectiveMmaINS1_37MainloopSm90TmaGmmaWarpSpecializedFP8ILi18ENS5_IJNS4_1CILi4EEESB_NSA_ILi1EEEEEENS1_35KernelTmaWarpSpecializedCooperativeEEENS5_IJNSA_ILi128EEENSA_ILi64EEESH_EEENS_12float_e4m3_tENS5_IJlSC_lEEESJ_SK_NS4_8TiledMMAINS4_8MMA_AtomIJNS4_4SM904GMMA30MMA_64x64x32_F32E4M3E4M3_SS_TNILNSO_7ScaleInE1ELSQ_1EEEEEENS4_6LayoutINS5_IJNSA_ILi2EEESC_SC_EEENS5_IJSC_NSA_ILi0EEESW_EEEEENS5_IJNS4_10UnderscoreESZ_SZ_EEEEENS4_23SM90_TMA_LOAD_MULTICASTENS4_14ComposedLayoutINS4_7SwizzleILi2ELi4ELi3EEENS4_18smem_ptr_flag_bitsILi8EEENST_INS5_IJNSA_ILi8EEESH_EEENS5_IJSH_SC_EEEEEEEvNS4_8identityES12_S1C_vS1D_EENS_8epilogue10collective6detail29Sm90TmaWarpSpecializedAdapterINS1G_15DefaultEpilogueISJ_SK_SK_NS1F_6thread17LinearCombinationISJ_Li1EffLNS1K_9ScaleType4KindE0ELNS_15FloatRoundStyleE2ESJ_EENS1_15EpilogueDefaultEEEEEvvEEEEvNT_6ParamsE --------------------------
	.section	.nv.info._ZN7cutlass13device_kernelINS_4gemm6kernel13GemmUniversalIN4cute5tupleIJiiiiEEENS1_10collective13CollectiveMmaINS1_37MainloopSm90TmaGmmaWarpSpecializedFP8ILi18ENS5_IJNS4_1CILi4EEESB_NSA_ILi1EEEEEENS1_35KernelTmaWarpSpecializedCooperativeEEENS5_IJNSA_ILi128EEENSA_ILi64EEESH_EEENS_12float_e4m3_tENS5_IJlSC_lEEESJ_SK_NS4_8TiledMMAINS4_8MMA_AtomIJNS4_4SM904GMMA30MMA_64x64x32_F32E4M3E4M3_SS_TNILNSO_7ScaleInE1ELSQ_1EEEEEENS4_6LayoutINS5_IJNSA_ILi2EEESC_SC_EEENS5_IJSC_NSA_ILi0EEESW_EEEEENS5_IJNS4_10UnderscoreESZ_SZ_EEEEENS4_23SM90_TMA_LOAD_MULTICASTENS4_14ComposedLayoutINS4_7SwizzleILi2ELi4ELi3EEENS4_18smem_ptr_flag_bitsILi8EEENST_INS5_IJNSA_ILi8EEESH_EEENS5_IJSH_SC_EEEEEEEvNS4_8identityES12_S1C_vS1D_EENS_8epilogue10collective6detail29Sm90TmaWarpSpecializedAdapterINS1G_15DefaultEpilogueISJ_SK_SK_NS1F_6thread17LinearCombinationISJ_Li1EffLNS1K_9ScaleType4KindE0ELNS_15FloatRoundStyleE2ESJ_EENS1_15EpilogueDefaultEEEEEvvEEEEvNT_6ParamsE,"",@"SHT_CUDA_INFO"
	.sectionflags	@""
	.align	4


	//----- nvinfo : EIATTR_CUDA_API_VERSION
	.align		4
        /*0000*/ 	.byte	0x04, 0x37
        /*0002*/ 	.short	(.L_18 - .L_17)
.L_17:
        /*0004*/ 	.word	0x00000082


	//----- nvinfo : EIATTR_KPARAM_INFO
	.align		4
.L_18:
        /*0008*/ 	.byte	0x04, 0x17
        /*000a*/ 	.short	(.L_20 - .L_19)
.L_19:
        /*000c*/ 	.word	0x00000000
        /*0010*/ 	.short	0x0000
        /*0012*/ 	.short	0x0070
        /*0014*/ 	.byte	0x00, 0xf0, 0x01, 0x10


	//----- nvinfo : EIATTR_SPARSE_MMA_MASK
	.align		4
.L_20:
        /*0018*/ 	.byte	0x03, 0x50
        /*001a*/ 	.short	0x0000


	//----- nvinfo : EIATTR_MAXREG_COUNT
	.align		4
        /*001c*/ 	.byte	0x03, 0x1b
        /*001e*/ 	.short	0x00a8


	//----- nvinfo : EIATTR_NUM_BARRIERS
	.align		4
        /*0020*/ 	.byte	0x02, 0x4c
        /*0022*/ 	.byte	0x01
	.zero		1


	//----- nvinfo : EIATTR_MERCURY_ISA_VERSION
	.align		4
        /*0024*/ 	.byte	0x03, 0x5f
        /*0026*/ 	.short	0x0101


	//----- nvinfo : EIATTR_INT_WARP_WIDE_INSTR_OFFSETS
	.align		4
        /*0028*/ 	.byte	0x04, 0x31
        /*002a*/ 	.short	(.L_22 - .L_21)


	//   ....[0]....
.L_21:
        /*002c*/ 	.word	0x00000660


	//   ....[1]....
        /*0030*/ 	.word	0x00000710


	//   ....[2]....
        /*0034*/ 	.word	0x00000850


	//----- nvinfo : EIATTR_COOP_GROUP_MASK_REGIDS
	.align		4
.L_22:
        /*0038*/ 	.byte	0x04, 0x29
        /*003a*/ 	.short	(.L_24 - .L_23)


	//   ....[0]....
.L_23:
        /*003c*/ 	.word	0xffffffff


	//   ....[1]....
        /*0040*/ 	.word	0xffffffff


	//   ....[2]....
        /*0044*/ 	.word	0xffffffff


	//   ....[3]....
        /*0048*/ 	.word	0xffffffff


	//   ....[4]....
        /*004c*/ 	.word	0xffffffff


	//   ....[5]....
        /*0050*/ 	.word	0xffffffff


	//----- nvinfo : EIATTR_COOP_GROUP_INSTR_OFFSETS
	.align		4
.L_24:
        /*0054*/ 	.byte	0x04, 0x28
        /*0056*/ 	.short	(.L_26 - .L_25)


	//   ....[0]....
.L_25:
        /*0058*/ 	.word	0x00000060


	//   ....[1]....
        /*005c*/ 	.word	0x00000070


	//   ....[2]....
        /*0060*/ 	.word	0x00000130


	//   ....[3]....
        /*0064*/ 	.word	0x000004c0


	//   ....[4]....
        /*0068*/ 	.word	0x00000a00


	//   ....[5]....
        /*006c*/ 	.word	0x00001470


	//----- nvinfo : EIATTR_REG_RECONFIG
	.align		4
.L_26:
        /*0070*/ 	.byte	0x01, 0x54
	.zero		2


	//----- nvinfo : EIATTR_MBARRIER_INSTR_OFFSETS
	.align		4
        /*0074*/ 	.byte	0x04, 0x39
        /*0076*/ 	.short	(.L_28 - .L_27)


	//   ....[0]....
.L_27:
        /*0078*/ 	.word	0x00000250
        /*007c*/ 	.word	0x000000ff
        /*0080*/ 	.word	0x00000000
        /*0084*/ 	.short	0x0100
        /*0086*/ 	.byte	0x08
	.zero		1


	//   ....[1]....
        /*0088*/ 	.word	0x00000260
        /*008c*/ 	.word	0x000000ff
        /*0090*/ 	.word	0x00000090
        /*0094*/ 	.short	0x0100
        /*0096*/ 	.byte	0x08
	.zero		1


	//   ....[2]....
        /*0098*/ 	.word	0x00000270
        /*009c*/ 	.word	0x000000ff
        /*00a0*/ 	.word	0x00000008
        /*00a4*/ 	.short	0x0100
        /*00a6*/ 	.byte	0x08
	.zero		1


	//   ....[3]....
        /*00a8*/ 	.word	0x00000280
        /*00ac*/ 	.word	0x000000ff
        /*00b0*/ 	.word	0x00000098
        /*00b4*/ 	.short	0x0100
        /*00b6*/ 	.byte	0x08
	.zero		1


	//   ....[4]....
        /*00b8*/ 	.word	0x00000290
        /*00bc*/ 	.word	0x000000ff
        /*00c0*/ 	.word	0x00000010
        /*00c4*/ 	.short	0x0100
        /*00c6*/ 	.byte	0x08
	.zero		1


	//   ....[5]....
        /*00c8*/ 	.word	0x000002a0
        /*00cc*/ 	.word	0x000000ff
        /*00d0*/ 	.word	0x000000a0
        /*00d4*/ 	.short	0x0100
        /*00d6*/ 	.byte	0x08
	.zero		1


	//   ....[6]....
        /*00d8*/ 	.word	0x000002b0
        /*00dc*/ 	.word	0x000000ff
        /*00e0*/ 	.word	0x00000018
        /*00e4*/ 	.short	0x0100
        /*00e6*/ 	.byte	0x08
	.zero		1


	//   ....[7]....
        /*00e8*/ 	.word	0x000002c0
        /*00ec*/ 	.word	0x000000ff
        /*00f0*/ 	.word	0x000000a8
        /*00f4*/ 	.short	0x0100
        /*00f6*/ 	.byte	0x08
	.zero		1


	//   ....[8]....
        /*00f8*/ 	.word	0x000002d0
        /*00fc*/ 	.word	0x000000ff
        /*0100*/ 	.word	0x00000020
        /*0104*/ 	.short	0x0100
        /*0106*/ 	.byte	0x08
	.zero		1


	//   ....[9]....
        /*0108*/ 	.word	0x000002e0
        /*010c*/ 	.word	0x000000ff
        /*0110*/ 	.word	0x000000b0
        /*0114*/ 	.short	0x0100
        /*0116*/ 	.byte	0x08
	.zero		1


	//   ....[10]....
        /*0118*/ 	.word	0x000002f0
        /*011c*/ 	.word	0x000000ff
        /*0120*/ 	.word	0x00000028
        /*0124*/ 	.short	0x0100
        /*0126*/ 	.byte	0x08
	.zero		1


	//   ....[11]....
        /*0128*/ 	.word	0x00000300
        /*012c*/ 	.word	0x000000ff
        /*0130*/ 	.word	0x000000b8
        /*0134*/ 	.short	0x0100
        /*0136*/ 	.byte	0x08
	.zero		1


	//   ....[12]....
        /*0138*/ 	.word	0x00000310
        /*013c*/ 	.word	0x000000ff
        /*0140*/ 	.word	0x00000030
        /*0144*/ 	.short	0x0100
        /*0146*/ 	.byte	0x08
	.zero		1


	//   ....[13]....
        /*0148*/ 	.word	0x00000320
        /*014c*/ 	.word	0x000000ff
        /*0150*/ 	.word	0x000000c0
        /*0154*/ 	.short	0x0100
        /*0156*/ 	.byte	0x08
	.zero		1


	//   ....[14]....
        /*0158*/ 	.word	0x00000330
        /*015c*/ 	.word	0x000000ff
        /*0160*/ 	.word	0x00000038
        /*0164*/ 	.short	0x0100
        /*0166*/ 	.byte	0x08
	.zero		1


	//   ....[15]....
        /*0168*/ 	.word	0x00000340
        /*016c*/ 	.word	0x000000ff
        /*0170*/ 	.word	0x000000c8
        /*0174*/ 	.short	0x0100
        /*0176*/ 	.byte	0x08
	.zero		1


	//   ....[16]....
        /*0178*/ 	.word	0x00000350
        /*017c*/ 	.word	0x000000ff
        /*0180*/ 	.word	0x00000040
        /*0184*/ 	.short	0x0100
        /*0186*/ 	.byte	0x08
	.zero		1


	//   ....[17]....
        /*0188*/ 	.word	0x00000360
        /*018c*/ 	.word	0x000000ff
        /*0190*/ 	.word	0x000000d0
        /*0194*/ 	.short	0x0100
        /*0196*/ 	.byte	0x08
	.zero		1


	//   ....[18]....
        /*0198*/ 	.word	0x00000370
        /*019c*/ 	.word	0x000000ff
        /*01a0*/ 	.word	0x00000048
        /*01a4*/ 	.short	0x0100
        /*01a6*/ 	.byte	0x08
	.zero		1


	//   ....[19]....
        /*01a8*/ 	.word	0x00000380
        /*01ac*/ 	.word	0x000000ff
        /*01b0*/ 	.word	0x000000d8
        /*01b4*/ 	.short	0x0100
        /*01b6*/ 	.byte	0x08
	.zero		1


	//   ....[20]....
        /*01b8*/ 	.word	0x00000390
        /*01bc*/ 	.word	0x000000ff
        /*01c0*/ 	.word	0x00000050
        /*01c4*/ 	.short	0x0100
        /*01c6*/ 	.byte	0x08
	.zero		1


	//   ....[21]....
        /*01c8*/ 	.word	0x000003a0
        /*01cc*/ 	.word	0x000000ff
        /*01d0*/ 	.word	0x000000e0
        /*01d4*/ 	.short	0x0100
        /*01d6*/ 	.byte	0x08
	.zero		1


	//   ....[22]....
        /*01d8*/ 	.word	0x000003b0
        /*01dc*/ 	.word	0x000000ff
        /*01e0*/ 	.word	0x00000058
        /*01e4*/ 	.short	0x0100
        /*01e6*/ 	.byte	0x08
	.zero		1


	//   ....[23]....
        /*01e8*/ 	.word	0x000003c0
        /*01ec*/ 	.word	0x000000ff
        /*01f0*/ 	.word	0x000000e8
        /*01f4*/ 	.short	0x0100
        /*01f6*/ 	.byte	0x08
	.zero		1


	//   ....[24]....
        /*01f8*/ 	.word	0x000003d0
        /*01fc*/ 	.word	0x000000ff
        /*0200*/ 	.word	0x00000060
        /*0204*/ 	.short	0x0100
        /*0206*/ 	.byte	0x08
	.zero		1


	//   ....[25]....
        /*0208*/ 	.word	0x000003e0
        /*020c*/ 	.word	0x000000ff
        /*0210*/ 	.word	0x000000f0
        /*0214*/ 	.short	0x0100
        /*0216*/ 	.byte	0x08
	.zero		1


	//   ....[26]....
        /*0218*/ 	.word	0x000003f0
        /*021c*/ 	.word	0x000000ff
        /*0220*/ 	.word	0x00000068
        /*0224*/ 	.short	0x0100
        /*0226*/ 	.byte	0x08
	.zero		1


	//   ....[27]....
        /*0228*/ 	.word	0x00000400
        /*022c*/ 	.word	0x000000ff
        /*0230*/ 	.word	0x000000f8
        /*0234*/ 	.short	0x0100
        /*0236*/ 	.byte	0x08
	.zero		1


	//   ....[28]....
        /*0238*/ 	.word	0x00000410
        /*023c*/ 	.word	0x000000ff
        /*0240*/ 	.word	0x00000070
        /*0244*/ 	.short	0x0100
        /*0246*/ 	.byte	0x08
	.zero		1


	//   ....[29]....
        /*0248*/ 	.word	0x00000420
        /*024c*/ 	.word	0x000000ff
        /*0250*/ 	.word	0x00000100
        /*0254*/ 	.short	0x0100
        /*0256*/ 	.byte	0x08
	.zero		1


	//   ....[30]....
        /*0258*/ 	.word	0x00000430
        /*025c*/ 	.word	0x000000ff
        /*0260*/ 	.word	0x00000078
        /*0264*/ 	.short	0x0100
        /*0266*/ 	.byte	0x08
	.zero		1


	//   ....[31]....
        /*0268*/ 	.word	0x00000440
        /*026c*/ 	.word	0x000000ff
        /*0270*/ 	.word	0x00000108
        /*0274*/ 	.short	0x0100
        /*0276*/ 	.byte	0x08
	.zero		1


	//   ....[32]....
        /*0278*/ 	.word	0x00000450
        /*027c*/ 	.word	0x000000ff
        /*0280*/ 	.word	0x00000080
        /*0284*/ 	.short	0x0100
        /*0286*/ 	.byte	0x08
	.zero		1


	//   ....[33]....
        /*0288*/ 	.word	0x00000460
        /*028c*/ 	.word	0x000000ff
        /*0290*/ 	.word	0x00000110
        /*0294*/ 	.short	0x0100
        /*0296*/ 	.byte	0x08
	.zero		1


	//   ....[34]....
        /*0298*/ 	.word	0x00000470
        /*029c*/ 	.word	0x000000ff
        /*02a0*/ 	.word	0x00000088
        /*02a4*/ 	.short	0x0100
        /*02a6*/ 	.byte	0x08
	.zero		1


	//   ....[35]....
        /*02a8*/ 	.word	0x00000480
        /*02ac*/ 	.word	0x000000ff
        /*02b0*/ 	.word	0x00000118
        /*02b4*/ 	.short	0x0100
        /*02b6*/ 	.byte	0x08
	.zero		1


	//   ....[36]....
        /*02b8*/ 	.word	0x00000900
        /*02bc*/ 	.word	0x000000ff
        /*02c0*/ 	.word	0x00000130
        /*02c4*/ 	.short	0x0100
        /*02c6*/ 	.byte	0x06
	.zero		1


	//   ....[37]....
        /*02c8*/ 	.word	0x00000990
        /*02cc*/ 	.word	0x000000ff
        /*02d0*/ 	.word	0x00000138
        /*02d4*/ 	.short	0x0100
        /*02d6*/ 	.byte	0x06
	.zero		1


	//   ....[38]....
        /*02d8*/ 	.word	0x000017b0
        /*02dc*/ 	.word	0x000000ff
        /*02e0*/ 	.word	0x00000000
        /*02e4*/ 	.short	0x010a
        /*02e6*/ 	.byte	0x06
	.zero		1


	//   ....[39]....
        /*02e8*/ 	.word	0x000017f0
        /*02ec*/ 	.word	0x000000ff
        /*02f0*/ 	.word	0x00000000
        /*02f4*/ 	.short	0x010a
        /*02f6*/ 	.byte	0x06
	.zero		1


	//   ....[40]....
        /*02f8*/ 	.word	0x00001e30
        /*02fc*/ 	.word	0x000000ff
        /*0300*/ 	.word	0x00000000
        /*0304*/ 	.short	0x010a
        /*0306*/ 	.byte	0x0c
	.zero		1


	//   ....[41]....
        /*0308*/ 	.word	0x00001e70
        /*030c*/ 	.word	0x000000ff
        /*0310*/ 	.word	0x00000000
        /*0314*/ 	.short	0x010a
        /*0316*/ 	.byte	0x0c
	.zero		1


	//   ....[42]....
        /*0318*/ 	.word	0x000022a0
        /*031c*/ 	.word	0x0000000a
        /*0320*/ 	.word	0x00000000
        /*0324*/ 	.short	0x0101
        /*0326*/ 	.byte	0x3f
	.zero		1


	//   ....[43]....
        /*0328*/ 	.word	0x00002740
        /*032c*/ 	.word	0x00000008
        /*0330*/ 	.word	0x00000000
        /*0334*/ 	.short	0x0101
        /*0336*/ 	.byte	0x3f
	.zero		1


	//   ....[44]....
        /*0338*/ 	.word	0x00006120
        /*033c*/ 	.word	0x00000012
        /*0340*/ 	.word	0x00000090
        /*0344*/ 	.short	0x010a
        /*0346*/ 	.byte	0x3f
	.zero		1


	//   ....[45]....
        /*0348*/ 	.word	0x000064c0
        /*034c*/ 	.word	0x00000008
        /*0350*/ 	.word	0x00000138
        /*0354*/ 	.short	0x0101
        /*0356*/ 	.byte	0x3f
	.zero		1


	//   ....[46]....
        /*0358*/ 	.word	0x00006be0
        /*035c*/ 	.word	0x00000007
        /*0360*/ 	.word	0x00000000
        /*0364*/ 	.short	0x010a
        /*0366*/ 	.byte	0x3f
	.zero		1


	//   ....[47]....
        /*0368*/ 	.word	0x00006c60
        /*036c*/ 	.word	0x00000006
        /*0370*/ 	.word	0x00000000
        /*0374*/ 	.short	0x010a
        /*0376*/ 	.byte	0x3f
	.zero		1


	//   ....[48]....
        /*0378*/ 	.word	0x00006cf0
        /*037c*/ 	.word	0x00000007
        /*0380*/ 	.word	0x00000000
        /*0384*/ 	.short	0x010a
        /*0386*/ 	.byte	0x3f
	.zero		1


	//   ....[49]....
        /*0388*/ 	.word	0x00006d80
        /*038c*/ 	.word	0x00000006
        /*0390*/ 	.word	0x00000000
        /*0394*/ 	.short	0x010a
        /*0396*/ 	.byte	0x3f
	.zero		1


	//   ....[50]....
        /*0398*/ 	.word	0x00006e10
        /*039c*/ 	.word	0x00000007
        /*03a0*/ 	.word	0x00000000
        /*03a4*/ 	.short	0x010a
        /*03a6*/ 	.byte	0x3f
	.zero		1


	//   ....[51]....
        /*03a8*/ 	.word	0x00006ea0
        /*03ac*/ 	.word	0x00000006
        /*03b0*/ 	.word	0x00000000
        /*03b4*/ 	.short	0x010a
        /*03b6*/ 	.byte	0x3f
	.zero		1


	//   ....[52]....
        /*03b8*/ 	.word	0x00006f30
        /*03bc*/ 	.word	0x00000007
        /*03c0*/ 	.word	0x00000000
        /*03c4*/ 	.short	0x010a
        /*03c6*/ 	.byte	0x3f
	.zero		1


	//   ....[53]....
        /*03c8*/ 	.word	0x00006fc0
        /*03cc*/ 	.word	0x00000006
        /*03d0*/ 	.word	0x00000000
        /*03d4*/ 	.short	0x010a
        /*03d6*/ 	.byte	0x3f
	.zero		1


	//   ....[54]....
        /*03d8*/ 	.word	0x00007050
        /*03dc*/ 	.word	0x00000007
        /*03e0*/ 	.word	0x00000000
        /*03e4*/ 	.short	0x010a
        /*03e6*/ 	.byte	0x3f
	.zero		1


	//   ....[55]....
        /*03e8*/ 	.word	0x000070e0
        /*03ec*/ 	.word	0x00000006
        /*03f0*/ 	.word	0x00000000
        /*03f4*/ 	.short	0x010a
        /*03f6*/ 	.byte	0x3f
	.zero		1


	//   ....[56]....
        /*03f8*/ 	.word	0x00007170
        /*03fc*/ 	.word	0x00000007
        /*0400*/ 	.word	0x00000000
        /*0404*/ 	.short	0x010a
        /*0406*/ 	.byte	0x3f
	.zero		1


	//   ....[57]....
        /*0408*/ 	.word	0x00007200
        /*040c*/ 	.word	0x00000006
        /*0410*/ 	.word	0x00000000
        /*0414*/ 	.short	0x010a
        /*0416*/ 	.byte	0x3f
	.zero		1


	//   ....[58]....
        /*0418*/ 	.word	0x00007290
        /*041c*/ 	.word	0x00000007
        /*0420*/ 	.word	0x00000000
        /*0424*/ 	.short	0x010a
        /*0426*/ 	.byte	0x3f
	.zero		1


	//   ....[59]....
        /*0428*/ 	.word	0x00007320
        /*042c*/ 	.word	0x00000006
        /*0430*/ 	.word	0x00000000
        /*0434*/ 	.short	0x010a
        /*0436*/ 	.byte	0x3f
	.zero		1


	//   ....[60]....
        /*0438*/ 	.word	0x000073b0
        /*043c*/ 	.word	0x00000007
        /*0440*/ 	.word	0x00000000
        /*0444*/ 	.short	0x010a
        /*0446*/ 	.byte	0x3f
	.zero		1


	//   ....[61]....
        /*0448*/ 	.word	0x00007440
        /*044c*/ 	.word	0x00000006
        /*0450*/ 	.word	0x00000000
        /*0454*/ 	.short	0x010a
        /*0456*/ 	.byte	0x3f
	.zero		1


	//   ....[62]....
        /*0458*/ 	.word	0x000074d0
        /*045c*/ 	.word	0x00000007
        /*0460*/ 	.word	0x00000000
        /*0464*/ 	.short	0x010a
        /*0466*/ 	.byte	0x3f
	.zero		1


	//   ....[63]....
        /*0468*/ 	.word	0x00007560
        /*046c*/ 	.word	0x00000005
        /*0470*/ 	.word	0x00000000
        /*0474*/ 	.short	0x010a
        /*0476*/ 	.byte	0x3f
	.zero		1


	//   ....[64]....
        /*0478*/ 	.word	0x000075d0
        /*047c*/ 	.word	0x00000009
        /*0480*/ 	.word	0x00000000
        /*0484*/ 	.short	0x010a
        /*0486*/ 	.byte	0x3f
	.zero		1


	//   ....[65]....
        /*0488*/ 	.word	0x00007630
        /*048c*/ 	.word	0x0000000b
        /*0490*/ 	.word	0x00000000
        /*0494*/ 	.short	0x010a
        /*0496*/ 	.byte	0x3f
	.zero		1


	//   ....[66]....
        /*0498*/ 	.word	0x00007700
        /*049c*/ 	.word	0x00000012
        /*04a0*/ 	.word	0x00000090
        /*04a4*/ 	.short	0x010a
        /*04a6*/ 	.byte	0x3f
	.zero		1


	//   ....[67]....
        /*04a8*/ 	.word	0x000077d0
        /*04ac*/ 	.word	0x00000007
        /*04b0*/ 	.word	0x00000000
        /*04b4*/ 	.short	0x010a
        /*04b6*/ 	.byte	0x3f
	.zero		1


	//   ....[68]....
        /*04b8*/ 	.word	0x00007820
        /*04bc*/ 	.word	0x00000006
        /*04c0*/ 	.word	0x00000000
        /*04c4*/ 	.short	0x010a
        /*04c6*/ 	.byte	0x3f
	.zero		1


	//   ....[69]....
        /*04c8*/ 	.word	0x00007870
        /*04cc*/ 	.word	0x00000007
        /*04d0*/ 	.word	0x00000000
        /*04d4*/ 	.short	0x010a
        /*04d6*/ 	.byte	0x3f
	.zero		1


	//   ....[70]....
        /*04d8*/ 	.word	0x000078c0
        /*04dc*/ 	.word	0x00000006
        /*04e0*/ 	.word	0x00000000
        /*04e4*/ 	.short	0x010a
        /*04e6*/ 	.byte	0x3f
	.zero		1


	//   ....[71]....
        /*04e8*/ 	.word	0x00007910
        /*04ec*/ 	.word	0x00000007
        /*04f0*/ 	.word	0x00000000
        /*04f4*/ 	.short	0x010a
        /*04f6*/ 	.byte	0x3f
	.zero		1


	//   ....[72]....
        /*04f8*/ 	.word	0x00007960
        /*04fc*/ 	.word	0x00000006
        /*0500*/ 	.word	0x00000000
        /*0504*/ 	.short	0x010a
        /*0506*/ 	.byte	0x3f
	.zero		1


	//   ....[73]....
        /*0508*/ 	.word	0x000079b0
        /*050c*/ 	.word	0x00000007
        /*0510*/ 	.word	0x00000000
        /*0514*/ 	.short	0x010a
        /*0516*/ 	.byte	0x3f
	.zero		1


	//   ....[74]....
        /*0518*/ 	.word	0x00007a00
        /*051c*/ 	.word	0x00000006
        /*0520*/ 	.word	0x00000000
        /*0524*/ 	.short	0x010a
        /*0526*/ 	.byte	0x3f
	.zero		1


	//   ....[75]....
        /*0528*/ 	.word	0x00007a50
        /*052c*/ 	.word	0x00000007
        /*0530*/ 	.word	0x00000000
        /*0534*/ 	.short	0x010a
        /*0536*/ 	.byte	0x3f
	.zero		1


	//   ....[76]....
        /*0538*/ 	.word	0x00007aa0
        /*053c*/ 	.word	0x00000006
        /*0540*/ 	.word	0x00000000
        /*0544*/ 	.short	0x010a
        /*0546*/ 	.byte	0x3f
	.zero		1


	//   ....[77]....
        /*0548*/ 	.word	0x00007af0
        /*054c*/ 	.word	0x00000007
        /*0550*/ 	.word	0x00000000
        /*0554*/ 	.short	0x010a
        /*0556*/ 	.byte	0x3f
	.zero		1


	//   ....[78]....
        /*0558*/ 	.word	0x00007b40
        /*055c*/ 	.word	0x00000006
        /*0560*/ 	.word	0x00000000
        /*0564*/ 	.short	0x010a
        /*0566*/ 	.byte	0x3f
	.zero		1


	//   ....[79]....
        /*0568*/ 	.word	0x00007b90
        /*056c*/ 	.word	0x00000007
        /*0570*/ 	.word	0x00000000
        /*0574*/ 	.short	0x010a
        /*0576*/ 	.byte	0x3f
	.zero		1


	//   ....[80]....
        /*0578*/ 	.word	0x00007be0
        /*057c*/ 	.word	0x00000006
        /*0580*/ 	.word	0x00000000
        /*0584*/ 	.short	0x010a
        /*0586*/ 	.byte	0x3f
	.zero		1


	//   ....[81]....
        /*0588*/ 	.word	0x00007c30
        /*058c*/ 	.word	0x00000007
        /*0590*/ 	.word	0x00000000
        /*0594*/ 	.short	0x010a
        /*0596*/ 	.byte	0x3f
	.zero		1


	//   ....[82]....
        /*0598*/ 	.word	0x00007c80
        /*059c*/ 	.word	0x00000006
        /*05a0*/ 	.word	0x00000000
        /*05a4*/ 	.short	0x010a
        /*05a6*/ 	.byte	0x3f
	.zero		1


	//   ....[83]....
        /*05a8*/ 	.word	0x00007cd0
        /*05ac*/ 	.word	0x00000007
        /*05b0*/ 	.word	0x00000000
        /*05b4*/ 	.short	0x010a
        /*05b6*/ 	.byte	0x3f
	.zero		1


	//----- nvinfo : EIATTR_NUM_MBARRIERS
	.align		4
.L_28:
        /*05b8*/ 	.byte	0x03, 0x38
        /*05ba*/ 	.short	0x0026


	//----- nvinfo : EIATTR_EXIT_INSTR_OFFSETS
	.align		4
        /*05bc*/ 	.byte	0x04, 0x1c
        /*05be*/ 	.short	(.L_30 - .L_29)


	//   ....[0]....
.L_29:
        /*05c0*/ 	.word	0x00000b60


	//   ....[1]....
        /*05c4*/ 	.word	0x00001340


	//   ....[2]....
        /*05c8*/ 	.word	0x00005710


	//   ....[3]....
        /*05cc*/ 	.word	0x00005c70


	//   ....[4]....
        /*05d0*/ 	.word	0x000075b0


	//----- nvinfo : EIATTR_MAX_THREADS
	.align		4
.L_30:
        /*05d4*/ 	.byte	0x04, 0x05
        /*05d6*/ 	.short	(.L_32 - .L_31)
.L_31:
        /*05d8*/ 	.word	0x00000180
        /*05dc*/ 	.word	0x00000001
        /*05e0*/ 	.word	0x00000001


	//----- nvinfo : EIATTR_CRS_STACK_SIZE
	.align		4
.L_32:
        /*05e4*/ 	.byte	0x04, 0x1e
        /*05e6*/ 	.short	(.L_34 - .L_33)
.L_33:
        /*05e8*/ 	.word	0x00000000


	//----- nvinfo : EIATTR_CBANK_PARAM_SIZE
	.align		4
.L_34:
        /*05ec*/ 	.byte	0x03, 0x19
        /*05ee*/ 	.short	0x0470


	//----- nvinfo : EIATTR_PARAM_CBANK
	.align		4
        /*05f0*/ 	.byte	0x04, 0x0a
        /*05f2*/ 	.short	(.L_36 - .L_35)
	.align		4
.L_35:
        /*05f4*/ 	.word	index@(.nv.constant0._ZN7cutlass13device_kernelINS_4gemm6kernel13GemmUniversalIN4cute5tupleIJiiiiEEENS1_10collective13CollectiveMmaINS1_37MainloopSm90TmaGmmaWarpSpecializedFP8ILi18ENS5_IJNS4_1CILi4EEESB_NSA_ILi1EEEEEENS1_35KernelTmaWarpSpecializedCooperativeEEENS5_IJNSA_ILi128EEENSA_ILi64EEESH_EEENS_12float_e4m3_tENS5_IJlSC_lEEESJ_SK_NS4_8TiledMMAINS4_8MMA_AtomIJNS4_4SM904GMMA30MMA_64x64x32_F32E4M3E4M3_SS_TNILNSO_7ScaleInE1ELSQ_1EEEEEENS4_6LayoutINS5_IJNSA_ILi2EEESC_SC_EEENS5_IJSC_NSA_ILi0EEESW_EEEEENS5_IJNS4_10UnderscoreESZ_SZ_EEEEENS4_23SM90_TMA_LOAD_MULTICASTENS4_14ComposedLayoutINS4_7SwizzleILi2ELi4ELi3EEENS4_18smem_ptr_flag_bitsILi8EEENST_INS5_IJNSA_ILi8EEESH_EEENS5_IJSH_SC_EEEEEEEvNS4_8identityES12_S1C_vS1D_EENS_8epilogue10collective6detail29Sm90TmaWarpSpecializedAdapterINS1G_15DefaultEpilogueISJ_SK_SK_NS1F_6thread17LinearCombinationISJ_Li1EffLNS1K_9ScaleType4KindE0ELNS_15FloatRoundStyleE2ESJ_EENS1_15EpilogueDefaultEEEEEvvEEEEvNT_6ParamsE)
        /*05f8*/ 	.short	0x0210
        /*05fa*/ 	.short	0x0470


	//----- nvinfo : EIATTR_SW_WAR
	.align		4
.L_36:
        /*05fc*/ 	.byte	0x04, 0x36
        /*05fe*/ 	.short	(.L_38 - .L_37)
.L_37:
        /*0600*/ 	.word	0x00000008
.L_38:


//--------------------- .nv.callgraph             --------------------------
	.section	.nv.callgraph,"",@"SHT_CUDA_CALLGRAPH"
	.align	4
	.sectionentsize	8
	.align		4
        /*0000*/ 	.word	0x00000000
	.align		4
        /*0004*/ 	.word	0xffffffff
	.align		4
        /*0008*/ 	.word	0x00000000
	.align		4
        /*000c*/ 	.word	0xfffffffe
	.align		4
        /*0010*/ 	.word	0x00000000
	.align		4
        /*0014*/ 	.word	0xfffffffd
	.align		4
        /*0018*/ 	.word	0x00000000
	.align		4
        /*001c*/ 	.word	0xfffffffc


//--------------------- .nv.constant4             --------------------------
	.section	.nv.constant4,"a",@progbits
	.align	8
	.align		8
.nv.constant4:
        /*0000*/ 	.dword	_ZN40_INTERNAL_051bf90a_4_k_cu_188acdf6_278214cuda3std3__45__cpo5beginE
	.align		8
        /*0008*/ 	.dword	_ZN40_INTERNAL_051bf90a_4_k_cu_188acdf6_278214cuda3std3__45__cpo3endE
	.align		8
        /*0010*/ 	.dword	_ZN40_INTERNAL_051bf90a_4_k_cu_188acdf6_278214cuda3std3__45__cpo6cbeginE
	.align		8
        /*0018*/ 	.dword	_ZN40_INTERNAL_051bf90a_4_k_cu_188acdf6_278214cuda3std3__45__cpo4cendE
	.align		8
        /*0020*/ 	.dword	_ZN40_INTERNAL_051bf90a_4_k_cu_188acdf6_278214cuda3std3__442_GLOBAL__N__051bf90a_4_k_cu_188acdf6_278216ignoreE
	.align		8
        /*0028*/ 	.dword	_ZN40_INTERNAL_051bf90a_4_k_cu_188acdf6_278214cuda3std3__419piecewise_constructE
	.align		8
        /*0030*/ 	.dword	_ZN40_INTERNAL_051bf90a_4_k_cu_188acdf6_278214cuda3std3__48in_placeE
	.align		8
        /*0038*/ 	.dword	_ZN40_INTERNAL_051bf90a_4_k_cu_188acdf6_278214cuda3std6ranges3__45__cpo4swapE
	.align		8
        /*0040*/ 	.dword	_ZN40_INTERNAL_051bf90a_4_k_cu_188acdf6_278214cuda3std6ranges3__45__cpo9iter_moveE
	.align		8
        /*0048*/ 	.dword	_ZN40_INTERNAL_051bf90a_4_k_cu_188acdf6_278214cute7productE
	.align		8
        /*0050*/ 	.dword	_ZN40_INTERNAL_051bf90a_4_k_cu_188acdf6_278214cute1_E


//--------------------- .text._ZN7cutlass13device_kernelINS_4gemm6kernel13GemmUniversalIN4cute5tupleIJiiiiEEENS1_10collective13CollectiveMmaINS1_37MainloopSm90TmaGmmaWarpSpecializedFP8ILi18ENS5_IJNS4_1CILi4EEESB_NSA_ILi1EEEEEENS1_35KernelTmaWarpSpecializedCooperativeEEENS5_IJNSA_ILi128EEENSA_ILi64EEESH_EEENS_12float_e4m3_tENS5_IJlSC_lEEESJ_SK_NS4_8TiledMMAINS4_8MMA_AtomIJNS4_4SM904GMMA30MMA_64x64x32_F32E4M3E4M3_SS_TNILNSO_7ScaleInE1ELSQ_1EEEEEENS4_6LayoutINS5_IJNSA_ILi2EEESC_SC_EEENS5_IJSC_NSA_ILi0EEESW_EEEEENS5_IJNS4_10UnderscoreESZ_SZ_EEEEENS4_23SM90_TMA_LOAD_MULTICASTENS4_14ComposedLayoutINS4_7SwizzleILi2ELi4ELi3EEENS4_18smem_ptr_flag_bitsILi8EEENST_INS5_IJNSA_ILi8EEESH_EEENS5_IJSH_SC_EEEEEEEvNS4_8identityES12_S1C_vS1D_EENS_8epilogue10collective6detail29Sm90TmaWarpSpecializedAdapterINS1G_15DefaultEpilogueISJ_SK_SK_NS1F_6thread17LinearCombinationISJ_Li1EffLNS1K_9ScaleType4KindE0ELNS_15FloatRoundStyleE2ESJ_EENS1_15EpilogueDefaultEEEEEvvEEEEvNT_6ParamsE --------------------------
	.section	.text._ZN7cutlass13device_kernelINS_4gemm6kernel13GemmUniversalIN4cute5tupleIJiiiiEEENS1_10collective13CollectiveMmaINS1_37MainloopSm90TmaGmmaWarpSpecializedFP8ILi18ENS5_IJNS4_1CILi4EEESB_NSA_ILi1EEEEEENS1_35KernelTmaWarpSpecializedCooperativeEEENS5_IJNSA_ILi128EEENSA_ILi64EEESH_EEENS_12float_e4m3_tENS5_IJlSC_lEEESJ_SK_NS4_8TiledMMAINS4_8MMA_AtomIJNS4_4SM904GMMA30MMA_64x64x32_F32E4M3E4M3_SS_TNILNSO_7ScaleInE1ELSQ_1EEEEEENS4_6LayoutINS5_IJNSA_ILi2EEESC_SC_EEENS5_IJSC_NSA_ILi0EEESW_EEEEENS5_IJNS4_10UnderscoreESZ_SZ_EEEEENS4_23SM90_TMA_LOAD_MULTICASTENS4_14ComposedLayoutINS4_7SwizzleILi2ELi4ELi3EEENS4_18smem_ptr_flag_bitsILi8EEENST_INS5_IJNSA_ILi8EEESH_EEENS5_IJSH_SC_EEEEEEEvNS4_8identityES12_S1C_vS1D_EENS_8epilogue10collective6detail29Sm90TmaWarpSpecializedAdapterINS1G_15DefaultEpilogueISJ_SK_SK_NS1F_6thread17LinearCombinationISJ_Li1EffLNS1K_9ScaleType4KindE0ELNS_15FloatRoundStyleE2ESJ_EENS1_15EpilogueDefaultEEEEEvvEEEEvNT_6ParamsE,"ax",@progbits
	.align	128
.text._ZN7cutlass13device_kernelINS_4gemm6kernel13GemmUniversalIN4cute5tupleIJiiiiEEENS1_10collective13CollectiveMmaINS1_37MainloopSm90TmaGmmaWarpSpecializedFP8ILi18ENS5_IJNS4_1CILi4EEESB_NSA_ILi1EEEEEENS1_35KernelTmaWarpSpecializedCooperativeEEENS5_IJNSA_ILi128EEENSA_ILi64EEESH_EEENS_12float_e4m3_tENS5_IJlSC_lEEESJ_SK_NS4_8TiledMMAINS4_8MMA_AtomIJNS4_4SM904GMMA30MMA_64x64x32_F32E4M3E4M3_SS_TNILNSO_7ScaleInE1ELSQ_1EEEEEENS4_6LayoutINS5_IJNSA_ILi2EEESC_SC_EEENS5_IJSC_NSA_ILi0EEESW_EEEEENS5_IJNS4_10UnderscoreESZ_SZ_EEEEENS4_23SM90_TMA_LOAD_MULTICASTENS4_14ComposedLayoutINS4_7SwizzleILi2ELi4ELi3EEENS4_18smem_ptr_flag_bitsILi8EEENST_INS5_IJNSA_ILi8EEESH_EEENS5_IJSH_SC_EEEEEEEvNS4_8identityES12_S1C_vS1D_EENS_8epilogue10collective6detail29Sm90TmaWarpSpecializedAdapterINS1G_15DefaultEpilogueISJ_SK_SK_NS1F_6thread17LinearCombinationISJ_Li1EffLNS1K_9ScaleType4KindE0ELNS_15FloatRoundStyleE2ESJ_EENS1_15EpilogueDefaultEEEEEvvEEEEvNT_6ParamsE:
        .type           _ZN7cutlass13device_kernelINS_4gemm6kernel13GemmUniversalIN4cute5tupleIJiiiiEEENS1_10collective13CollectiveMmaINS1_37MainloopSm90TmaGmmaWarpSpecializedFP8ILi18ENS5_IJNS4_1CILi4EEESB_NSA_ILi1EEEEEENS1_35KernelTmaWarpSpecializedCooperativeEEENS5_IJNSA_ILi128EEENSA_ILi64EEESH_EEENS_12float_e4m3_tENS5_IJlSC_lEEESJ_SK_NS4_8TiledMMAINS4_8MMA_AtomIJNS4_4SM904GMMA30MMA_64x64x32_F32E4M3E4M3_SS_TNILNSO_7ScaleInE1ELSQ_1EEEEEENS4_6LayoutINS5_IJNSA_ILi2EEESC_SC_EEENS5_IJSC_NSA_ILi0EEESW_EEEEENS5_IJNS4_10UnderscoreESZ_SZ_EEEEENS4_23SM90_TMA_LOAD_MULTICASTENS4_14ComposedLayoutINS4_7SwizzleILi2ELi4ELi3EEENS4_18smem_ptr_flag_bitsILi8EEENST_INS5_IJNSA_ILi8EEESH_EEENS5_IJSH_SC_EEEEEEEvNS4_8identityES12_S1C_vS1D_EENS_8epilogue10collective6detail29Sm90TmaWarpSpecializedAdapterINS1G_15DefaultEpilogueISJ_SK_SK_NS1F_6thread17LinearCombinationISJ_Li1EffLNS1K_9ScaleType4KindE0ELNS_15FloatRoundStyleE2ESJ_EENS1_15EpilogueDefaultEEEEEvvEEEEvNT_6ParamsE,@function
        .size           _ZN7cutlass13device_kernelINS_4gemm6kernel13GemmUniversalIN4cute5tupleIJiiiiEEENS1_10collective13CollectiveMmaINS1_37MainloopSm90TmaGmmaWarpSpecializedFP8ILi18ENS5_IJNS4_1CILi4EEESB_NSA_ILi1EEEEEENS1_35KernelTmaWarpSpecializedCooperativeEEENS5_IJNSA_ILi128EEENSA_ILi64EEESH_EEENS_12float_e4m3_tENS5_IJlSC_lEEESJ_SK_NS4_8TiledMMAINS4_8MMA_AtomIJNS4_4SM904GMMA30MMA_64x64x32_F32E4M3E4M3_SS_TNILNSO_7ScaleInE1ELSQ_1EEEEEENS4_6LayoutINS5_IJNSA_ILi2EEESC_SC_EEENS5_IJSC_NSA_ILi0EEESW_EEEEENS5_IJNS4_10UnderscoreESZ_SZ_EEEEENS4_23SM90_TMA_LOAD_MULTICASTENS4_14ComposedLayoutINS4_7SwizzleILi2ELi4ELi3EEENS4_18smem_ptr_flag_bitsILi8EEENST_INS5_IJNSA_ILi8EEESH_EEENS5_IJSH_SC_EEEEEEEvNS4_8identityES12_S1C_vS1D_EENS_8epilogue10collective6detail29Sm90TmaWarpSpecializedAdapterINS1G_15DefaultEpilogueISJ_SK_SK_NS1F_6thread17LinearCombinationISJ_Li1EffLNS1K_9ScaleType4KindE0ELNS_15FloatRoundStyleE2ESJ_EENS1_15EpilogueDefaultEEEEEvvEEEEvNT_6ParamsE,(.L_x_171 - _ZN7cutlass13device_kernelINS_4gemm6kernel13GemmUniversalIN4cute5tupleIJiiiiEEENS1_10collective13CollectiveMmaINS1_37MainloopSm90TmaGmmaWarpSpecializedFP8ILi18ENS5_IJNS4_1CILi4EEESB_NSA_ILi1EEEEEENS1_35KernelTmaWarpSpecializedCooperativeEEENS5_IJNSA_ILi128EEENSA_ILi64EEESH_EEENS_12float_e4m3_tENS5_IJlSC_lEEESJ_SK_NS4_8TiledMMAINS4_8MMA_AtomIJNS4_4SM904GMMA30MMA_64x64x32_F32E4M3E4M3_SS_TNILNSO_7ScaleInE1ELSQ_1EEEEEENS4_6LayoutINS5_IJNSA_ILi2EEESC_SC_EEENS5_IJSC_NSA_ILi0EEESW_EEEEENS5_IJNS4_10UnderscoreESZ_SZ_EEEEENS4_23SM90_TMA_LOAD_MULTICASTENS4_14ComposedLayoutINS4_7SwizzleILi2ELi4ELi3EEENS4_18smem_ptr_flag_bitsILi8EEENST_INS5_IJNSA_ILi8EEESH_EEENS5_IJSH_SC_EEEEEEEvNS4_8identityES12_S1C_vS1D_EENS_8epilogue10collective6detail29Sm90TmaWarpSpecializedAdapterINS1G_15DefaultEpilogueISJ_SK_SK_NS1F_6thread17LinearCombinationISJ_Li1EffLNS1K_9ScaleType4KindE0ELNS_15FloatRoundStyleE2ESJ_EENS1_15EpilogueDefaultEEEEEvvEEEEvNT_6ParamsE)
        .other          _ZN7cutlass13device_kernelINS_4gemm6kernel13GemmUniversalIN4cute5tupleIJiiiiEEENS1_10collective13CollectiveMmaINS1_37MainloopSm90TmaGmmaWarpSpecializedFP8ILi18ENS5_IJNS4_1CILi4EEESB_NSA_ILi1EEEEEENS1_35KernelTmaWarpSpecializedCooperativeEEENS5_IJNSA_ILi128EEENSA_ILi64EEESH_EEENS_12float_e4m3_tENS5_IJlSC_lEEESJ_SK_NS4_8TiledMMAINS4_8MMA_AtomIJNS4_4SM904GMMA30MMA_64x64x32_F32E4M3E4M3_SS_TNILNSO_7ScaleInE1ELSQ_1EEEEEENS4_6LayoutINS5_IJNSA_ILi2EEESC_SC_EEENS5_IJSC_NSA_ILi0EEESW_EEEEENS5_IJNS4_10UnderscoreESZ_SZ_EEEEENS4_23SM90_TMA_LOAD_MULTICASTENS4_14ComposedLayoutINS4_7SwizzleILi2ELi4ELi3EEENS4_18smem_ptr_flag_bitsILi8EEENST_INS5_IJNSA_ILi8EEESH_EEENS5_IJSH_SC_EEEEEEEvNS4_8identityES12_S1C_vS1D_EENS_8epilogue10collective6detail29Sm90TmaWarpSpecializedAdapterINS1G_15DefaultEpilogueISJ_SK_SK_NS1F_6thread17LinearCombinationISJ_Li1EffLNS1K_9ScaleType4KindE0ELNS_15FloatRoundStyleE2ESJ_EENS1_15EpilogueDefaultEEEEEvvEEEEvNT_6ParamsE,@"STO_CUDA_ENTRY STV_DEFAULT"
_ZN7cutlass13device_kernelINS_4gemm6kernel13GemmUniversalIN4cute5tupleIJiiiiEEENS1_10collective13CollectiveMmaINS1_37MainloopSm90TmaGmmaWarpSpecializedFP8ILi18ENS5_IJNS4_1CILi4EEESB_NSA_ILi1EEEEEENS1_35KernelTmaWarpSpecializedCooperativeEEENS5_IJNSA_ILi128EEENSA_ILi64EEESH_EEENS_12float_e4m3_tENS5_IJlSC_lEEESJ_SK_NS4_8TiledMMAINS4_8MMA_AtomIJNS4_4SM904GMMA30MMA_64x64x32_F32E4M3E4M3_SS_TNILNSO_7ScaleInE1ELSQ_1EEEEEENS4_6LayoutINS5_IJNSA_ILi2EEESC_SC_EEENS5_IJSC_NSA_ILi0EEESW_EEEEENS5_IJNS4_10UnderscoreESZ_SZ_EEEEENS4_23SM90_TMA_LOAD_MULTICASTENS4_14ComposedLayoutINS4_7SwizzleILi2ELi4ELi3EEENS4_18smem_ptr_flag_bitsILi8EEENST_INS5_IJNSA_ILi8EEESH_EEENS5_IJSH_SC_EEEEEEEvNS4_8identityES12_S1C_vS1D_EENS_8epilogue10collective6detail29Sm90TmaWarpSpecializedAdapterINS1G_15DefaultEpilogueISJ_SK_SK_NS1F_6thread17LinearCombinationISJ_Li1EffLNS1K_9ScaleType4KindE0ELNS_15FloatRoundStyleE2ESJ_EENS1_15EpilogueDefaultEEEEEvvEEEEvNT_6ParamsE:
[----:B------:R-:W-:Y:S01]  /*0000*/  LDC R1, c[0x0][0x28] ;  /* 0x00000a00ff017b82 */ /* 0x000fe20000000800 */
[----:B------:R-:W0:Y:S01]  /*0010*/  S2R R0, SR_TID.X ;  /* 0x0000000000007919 */ /* 0x000e220000002100 */
[----:B------:R-:W-:Y:S01]  /*0020*/  ELECT P0, URZ, PT ;  /* 0x00000000003f782f */ /* 0x000fe20003800000 */
[----:B------:R-:W-:Y:S01]  /*0030*/  BSSY B0, `(.L_x_0) ;  /* 0x000000f000007945 */ /* 0x000fe20003800000 */
[--C-:B0-----:R-:W-:Y:S02]  /*0040*/  SHF.R.U32.HI R2, RZ, 0x5, R0.reuse ;  /* 0x00000005ff027819 */ /* 0x101fe40000011600 */
[----:B------:R-:W-:-:S03]  /*0050*/  SHF.R.U32.HI R3, RZ, 0x7, R0 ;  /* 0x00000007ff037819 */ /* 0x000fc60000011600 */
[----:B------:R-:W0:Y:S04]  /*0060*/  SHFL.IDX PT, R7, R2, RZ, 0x1f ;  /* 0x00001fff02077589 */ /* 0x000e2800000e0000 */
[----:B------:R1:W2:Y:S01]  /*0070*/  SHFL.IDX PT, R4, R3, RZ, 0x1f ;  /* 0x00001fff03047589 */ /* 0x0002a200000e0000 */
[----:B0-----:R-:W-:-:S13]  /*0080*/  ISETP.NE.OR P0, PT, R7, RZ, !P0 ;  /* 0x000000ff0700720c */ /* 0x001fda0004705670 */
[----:B-12---:R-:W-:Y:S05]  /*0090*/  @P0 BRA `(.L_x_1) ;  /* 0x0000000000200947 */ /* 0x006fea0003800000 */
[----:B------:R-:W-:Y:S02]  /*00a0*/  ULDC.64 UR4, c[0x0][0x198] ;  /* 0x0000660000047ab9 */ /* 0x000fe40000000a00 */
[----:B------:R-:W-:Y:S02]  /*00b0*/  UIADD3 UR6, UP0, UR4, 0xf0, URZ ;  /* 0x000000f004067890 */ /* 0x000fe4000ff1e03f */
[----:B------:R-:W-:Y:S02]  /*00c0*/  UIADD3 UR4, UP1, UR4, 0x1f0, URZ ;  /* 0x000001f004047890 */ /* 0x000fe4000ff3e03f */
[----:B------:R-:W-:Y:S02]  /*00d0*/  UIADD3.X UR7, URZ, UR5, URZ, UP0, !UPT ;  /* 0x000000053f077290 */ /* 0x000fe400087fe43f */
[----:B------:R-:W-:-:S07]  /*00e0*/  UIADD3.X UR5, URZ, UR5, URZ, UP1, !UPT ;  /* 0x000000053f057290 */ /* 0x000fce0008ffe43f */
[----:B------:R0:W-:Y:S02]  /*00f0*/  UTMACCTL.PF [UR6] ;  /* 0x00000000060079b9 */ /* 0x0001e40008040000 */
[----:B------:R0:W-:Y:S02]  /*0100*/  UTMACCTL.PF [UR4] ;  /* 0x00000000040079b9 */ /* 0x0001e40008040000 */
[----:B0-----:R-:W-:Y:S01]  /*0110*/  NOP ;  /* 0x0000000000007918 */ /* 0x001fe20000000000 */
.L_x_1:
[----:B------:R-:W-:Y:S05]  /*0120*/  BSYNC B0 ;  /* 0x0000000000007941 */ /* 0x000fea0003800000 */
.L_x_0:
[----:B------:R-:W0:Y:S02]  /*0130*/  SHFL.IDX PT, R3, R2, RZ, 0x1f ;  /* 0x00001fff02037589 */ /* 0x000e2400000e0000 */
[----:B0-----:R-:W-:-:S13]  /*0140*/  ISETP.NE.AND P0, PT, R3, RZ, PT ;  /* 0x000000ff0300720c */ /* 0x001fda0003f05270 */
[----:B------:R-:W-:Y:S05]  /*0150*/  @P0 BRA `(.L_x_2) ;  /* 0x0000000000d40947 */ /* 0x000fea0003800000 */
[----:B------:R-:W-:Y:S01]  /*0160*/  ELECT P0, URZ, PT ;  /* 0x00000000003f782f */ /* 0x000fe20003800000 */
[----:B------:R-:W-:-:S12]  /*0170*/  BSSY B0, `(.L_x_2) ;  /* 0x0000033000007945 */ /* 0x000fd80003800000 */
[----:B------:R-:W-:Y:S05]  /*0180*/  @!P0 BRA `(.L_x_3) ;  /* 0x0000000000c48947 */ /* 0x000fea0003800000 */
[----:B------:R-:W0:Y:S01]  /*0190*/  S2UR UR8, SR_CgaCtaId ;  /* 0x00000000000879c3 */ /* 0x000e220000008800 */
[----:B------:R-:W-:Y:S01]  /*01a0*/  UMOV UR4, 0x400 ;  /* 0x0000040000047882 */ /* 0x000fe20000000000 */
[----:B------:R-:W-:Y:S01]  /*01b0*/  UMOV UR5, 0x1 ;  /* 0x0000000100057882 */ /* 0x000fe20000000000 */
[----:B------:R-:W-:Y:S02]  /*01c0*/  UMOV UR6, 0xe ;  /* 0x0000000e00067882 */ /* 0x000fe40000000000 */
[----:B------:R-:W-:-:S04]  /*01d0*/  UIADD3 UR6, -UR6, 0x100000, URZ ;  /* 0x0010000006067890 */ /* 0x000fc8000fffe13f */
[----:B------:R-:W-:Y:S02]  /*01e0*/  USHF.L.U32 UR7, UR6, 0xb, URZ ;  /* 0x0000000b06077899 */ /* 0x000fe4000800063f */
[----:B------:R-:W-:Y:S02]  /*01f0*/  USHF.L.U32 UR6, UR6, 0x1, URZ ;  /* 0x0000000106067899 */ /* 0x000fe4000800063f */
[----:B0-----:R-:W-:Y:S02]  /*0200*/  ULEA UR8, UR8, UR4, 0x18 ;  /* 0x0000000408087291 */ /* 0x001fe4000f8ec03f */
[----:B------:R-:W-:-:S04]  /*0210*/  UIADD3 UR4, -UR5, 0x100000, URZ ;  /* 0x0010000005047890 */ /* 0x000fc8000fffe13f */
[----:B------:R-:W-:Y:S02]  /*0220*/  USHF.L.U32 UR5, UR4, 0xb, URZ ;  /* 0x0000000b04057899 */ /* 0x000fe4000800063f */
[----:B------:R-:W-:Y:S01]  /*0230*/  USHF.L.U32 UR4, UR4, 0x1, URZ ;  /* 0x0000000104047899 */ /* 0x000fe2000800063f */
[----:B------:R-:W0:Y:S11]  /*0240*/  FENCE.VIEW.ASYNC.S ;  /* 0x00000000000073c6 */ /* 0x000e360000000000 */
[----:B0-----:R0:W1:Y:S01]  /*0250*/  SYNCS.EXCH.64 URZ, [UR8], UR4 ;  /* 0x00000004083f75b2 */ /* 0x0010620008000100 */
[----:B------:R0:W2:Y:S01]  /*0260*/  SYNCS.EXCH.64 URZ, [UR8+0x90], UR6 ;  /* 0x00009006083f75b2 */ /* 0x0000a20008000100 */
[----:B------:R0:W3:Y:S01]  /*0270*/  SYNCS.EXCH.64 URZ, [UR8+0x8], UR4 ;  /* 0x00000804083f75b2 */ /* 0x0000e20008000100 */
[----:B------:R0:W4:Y:S01]  /*0280*/  SYNCS.EXCH.64 URZ, [UR8+0x98], UR6 ;  /* 0x00009806083f75b2 */ /* 0x0001220008000100 */
[----:B------:R0:W0:Y:S01]  /*0290*/  SYNCS.EXCH.64 URZ, [UR8+0x10], UR4 ;  /* 0x00001004083f75b2 */ /* 0x0000220008000100 */
        /* <DEDUP_REMOVED lines=31> */
[----:B-1234-:R-:W-:Y:S01]  /*0490*/  NOP ;  /* 0x0000000000007918 */ /* 0x01efe20000000000 */
.L_x_3:
[----:B0-----:R-:W-:Y:S05]  /*04a0*/  BSYNC B0 ;  /* 0x0000000000007941 */ /* 0x001fea0003800000 */
.L_x_2:
[----:B------:R-:W-:Y:S01]  /*04b0*/  SHF.R.S32.HI R5, RZ, 0x1f, R0 ;  /* 0x0000001fff057819 */ /* 0x000fe20000011400 */
[----:B------:R-:W0:Y:S01]  /*04c0*/  SHFL.IDX PT, R2, R2, RZ, 0x1f ;  /* 0x00001fff02027589 */ /* 0x000e2200000e0000 */
[----:B------:R-:W1:Y:S01]  /*04d0*/  S2UR UR8, SR_CTAID.X ;  /* 0x00000000000879c3 */ /* 0x000e620000002500 */
[----:B------:R-:W-:Y:S02]  /*04e0*/  ELECT P0, URZ, PT ;  /* 0x00000000003f782f */ /* 0x000fe40003800000 */
[----:B------:R-:W-:Y:S01]  /*04f0*/  LEA.HI R5, R5, R0, RZ, 0x7 ;  /* 0x0000000005057211 */ /* 0x000fe200078f38ff */
[----:B------:R-:W2:Y:S01]  /*0500*/  S2R R8, SR_CTAID.Y ;  /* 0x0000000000087919 */ /* 0x000ea20000002600 */
[----:B------:R-:W-:Y:S01]  /*0510*/  ULDC UR4, c[0x0][0x150] ;  /* 0x0000540000047ab9 */ /* 0x000fe20000000800 */
[----:B------:R-:W-:Y:S01]  /*0520*/  VIADD R16, R4, 0xffffffff ;  /* 0xffffffff04107836 */ /* 0x000fe20000000000 */
[----:B------:R-:W-:Y:S01]  /*0530*/  LOP3.LUT R5, R5, 0xffffff80, RZ, 0xc0, !PT ;  /* 0xffffff8005057812 */ /* 0x000fe200078ec0ff */
[----:B------:R-:W-:Y:S01]  /*0540*/  NOP ;  /* 0x0000000000007918 */ /* 0x000fe20000000000 */
[----:B------:R-:W3:Y:S01]  /*0550*/  LDC R12, c[0x0][0x144] ;  /* 0x00005100ff0c7b82 */ /* 0x000ee20000000800 */
[----:B------:R-:W-:Y:S01]  /*0560*/  NOP ;  /* 0x0000000000007918 */ /* 0x000fe20000000000 */
[----:B------:R-:W-:Y:S01]  /*0570*/  ISETP.GE.U32.AND P6, PT, R16, 0x2, PT ;  /* 0x000000021000780c */ /* 0x000fe20003fc6070 */
[----:B------:R-:W-:Y:S01]  /*0580*/  IMAD.IADD R5, R0, 0x1, -R5 ;  /* 0x0000000100057824 */ /* 0x000fe200078e0a05 */
[----:B------:R-:W-:-:S04]  /*0590*/  ISETP.NE.AND P3, PT, R4, RZ, PT ;  /* 0x000000ff0400720c */ /* 0x000fc80003f65270 */
[----:B------:R-:W-:Y:S01]  /*05a0*/  SHF.R.S32.HI R6, RZ, 0x1f, R5 ;  /* 0x0000001fff067819 */ /* 0x000fe20000011405 */
[----:B------:R-:W4:Y:S03]  /*05b0*/  LDC R13, c[0x0][0x140] ;  /* 0x00005000ff0d7b82 */ /* 0x000f260000000800 */
[----:B------:R-:W-:Y:S02]  /*05c0*/  LEA.HI R6, R6, R5, RZ, 0x3 ;  /* 0x0000000506067211 */ /* 0x000fe400078f18ff */
[----:B0-----:R-:W-:Y:S02]  /*05d0*/  ISETP.NE.OR P0, PT, R2, RZ, !P0 ;  /* 0x000000ff0200720c */ /* 0x001fe40004705670 */
[--C-:B------:R-:W-:Y:S02]  /*05e0*/  SHF.R.S32.HI R2, RZ, 0x3, R6.reuse ;  /* 0x00000003ff027819 */ /* 0x100fe40000011406 */
[----:B------:R-:W-:-:S02]  /*05f0*/  SHF.R.S32.HI R11, RZ, 0x1f, R6 ;  /* 0x0000001fff0b7819 */ /* 0x000fc40000011406 */
[----:B------:R-:W-:Y:S02]  /*0600*/  SHF.R.S32.HI R6, RZ, 0x1f, R3 ;  /* 0x0000001fff067819 */ /* 0x000fe40000011403 */
[----:B-1----:R-:W-:Y:S02]  /*0610*/  I2FP.F32.U32 R10, UR8 ;  /* 0x00000008000a7c45 */ /* 0x002fe40008201000 */
[----:B------:R-:W-:Y:S02]  /*0620*/  LEA.HI R11, R11, R2, RZ, 0x2 ;  /* 0x000000020b0b7211 */ /* 0x000fe400078f10ff */
[----:B------:R-:W-:Y:S01]  /*0630*/  LEA.HI R6, R6, R3, RZ, 0x2 ;  /* 0x0000000306067211 */ /* 0x000fe200078f10ff */
[----:B------:R-:W-:Y:S01]  /*0640*/  FMUL R10, R10, UR4 ;  /* 0x000000040a0a7c20 */ /* 0x000fe20008400000 */
[----:B------:R-:W-:Y:S01]  /*0650*/  LOP3.LUT R11, R11, 0xfffffffc, RZ, 0xc0, !PT ;  /* 0xfffffffc0b0b7812 */ /* 0x000fe200078ec0ff */
[----:B------:R-:W-:Y:S01]  /*0660*/  VOTEU.ALL UP0, P0 ;  /* 0x00000000003f7886 */ /* 0x000fe20000000000 */
[----:B------:R-:W-:Y:S01]  /*0670*/  LOP3.LUT R6, R6, 0x3ffffffc, RZ, 0xc0, !PT ;  /* 0x3ffffffc06067812 */ /* 0x000fe200078ec0ff */
[----:B------:R-:W-:Y:S01]  /*0680*/  ULDC UR4, c[0x0][0x154] ;  /* 0x0000550000047ab9 */ /* 0x000fe20000000800 */
[----:B----4-:R-:W-:Y:S01]  /*0690*/  ISETP.EQ.U32.AND P2, PT, R13, 0x1, PT ;  /* 0x000000010d00780c */ /* 0x010fe20003f42070 */
[----:B------:R-:W-:Y:S01]  /*06a0*/  IMAD.IADD R11, R2, 0x1, -R11 ;  /* 0x00000001020b7824 */ /* 0x000fe200078e0a0b */
[----:B------:R-:W0:Y:S01]  /*06b0*/  F2I.U32.TRUNC.NTZ R10, R10 ;  /* 0x0000000a000a7305 */ /* 0x000e22000020f000 */
[----:B------:R-:W-:Y:S01]  /*06c0*/  IMAD.IADD R6, R3, 0x1, -R6 ;  /* 0x0000000103067824 */ /* 0x000fe200078e0a06 */
[----:B--2---:R-:W-:Y:S01]  /*06d0*/  I2FP.F32.U32 R2, R8 ;  /* 0x0000000800027245 */ /* 0x004fe20000201000 */
[----:B------:R-:W1:Y:S01]  /*06e0*/  @!UP0 S2UR UR7, SR_CgaCtaId ;  /* 0x00000000000789c3 */ /* 0x000e620000008800 */
[----:B------:R-:W-:Y:S01]  /*06f0*/  @!UP0 UMOV UR6, 0x400 ;  /* 0x0000040000068882 */ /* 0x000fe20000000000 */
[----:B------:R-:W-:Y:S01]  /*0700*/  IMAD R6, R6, 0x4, R11 ;  /* 0x0000000406067824 */ /* 0x000fe200078e020b */
[----:B------:R-:W-:-:S04]  /*0710*/  VOTEU.ALL UP1, P0 ;  /* 0x00000000003f7886 */ /* 0x000fc80000020000 */
[----:B------:R-:W-:-:S04]  /*0720*/  SHF.R.S32.HI R3, RZ, 0x1f, R6 ;  /* 0x0000001fff037819 */ /* 0x000fc80000011406 */
[----:B------:R-:W-:Y:S01]  /*0730*/  LEA.HI R3, R3, R6, RZ, 0x2 ;  /* 0x0000000603037211 */ /* 0x000fe200078f10ff */
[----:B0-----:R-:W-:-:S03]  /*0740*/  IMAD.MOV R11, RZ, RZ, -R10 ;  /* 0x000000ffff0b7224 */ /* 0x001fc600078e0a0a */
[----:B------:R-:W-:Y:S01]  /*0750*/  LOP3.LUT R3, R3, 0xfffffffc, RZ, 0xc0, !PT ;  /* 0xfffffffc03037812 */ /* 0x000fe200078ec0ff */
[----:B---3--:R-:W-:Y:S02]  /*0760*/  IMAD R10, R12, R11, UR8 ;  /* 0x000000080c0a7e24 */ /* 0x008fe4000f8e020b */
[----:B------:R-:W-:Y:S01]  /*0770*/  FMUL R12, R2, UR4 ;  /* 0x00000004020c7c20 */ /* 0x000fe20008400000 */
[----:B------:R-:W0:Y:S01]  /*0780*/  LDC R11, c[0x0][0x148] ;  /* 0x00005200ff0b7b82 */ /* 0x000e220000000800 */
[----:B------:R-:W-:Y:S01]  /*0790*/  SHF.R.S32.HI R2, RZ, 0x1f, R7 ;  /* 0x0000001fff027819 */ /* 0x000fe20000011407 */
[----:B------:R-:W-:Y:S01]  /*07a0*/  IMAD.IADD R3, R6, 0x1, -R3 ;  /* 0x0000000106037824 */ /* 0x000fe200078e0a03 */
[----:B------:R-:W-:Y:S02]  /*07b0*/  UMOV UR4, 0x20 ;  /* 0x0000002000047882 */ /* 0x000fe40000000000 */
[----:B------:R-:W2:Y:S01]  /*07c0*/  F2I.U32.TRUNC.NTZ R12, R12 ;  /* 0x0000000c000c7305 */ /* 0x000ea2000020f000 */
[----:B------:R-:W-:Y:S01]  /*07d0*/  LEA.HI R2, R2, R7, RZ, 0x2 ;  /* 0x0000000702027211 */ /* 0x000fe200078f10ff */
[----:B------:R-:W-:-:S04]  /*07e0*/  @!UP0 UIADD3 UR4, -UR4, 0x100000, URZ ;  /* 0x0010000004048890 */ /* 0x000fc8000fffe13f */
[----:B------:R-:W-:Y:S02]  /*07f0*/  @!UP0 USHF.L.U32 UR5, UR4, 0xb, URZ ;  /* 0x0000000b04058899 */ /* 0x000fe4000800063f */
[----:B------:R-:W-:Y:S01]  /*0800*/  @!UP0 USHF.L.U32 UR4, UR4, 0x1, URZ ;  /* 0x0000000104048899 */ /* 0x000fe2000800063f */
[----:B------:R-:W-:Y:S01]  /*0810*/  ISETP.NE.AND P4, PT, R3, R10, PT ;  /* 0x0000000a0300720c */ /* 0x000fe20003f85270 */
[----:B------:R-:W-:Y:S01]  /*0820*/  IMAD.SHL.U32 R3, R6, 0x4, RZ ;  /* 0x0000000406037824 */ /* 0x000fe200078e00ff */
[----:B------:R-:W-:Y:S01]  /*0830*/  LOP3.LUT R2, R2, 0xfffffffc, RZ, 0xc0, !PT ;  /* 0xfffffffc02027812 */ /* 0x000fe200078ec0ff */
[----:B-1----:R-:W-:Y:S01]  /*0840*/  @!UP0 ULEA UR6, UR7, UR6, 0x18 ;  /* 0x0000000607068291 */ /* 0x002fe2000f8ec03f */
[----:B------:R-:W-:Y:S02]  /*0850*/  VOTEU.ALL UP0, P0 ;  /* 0x00000000003f7886 */ /* 0x000fe40000000000 */
[----:B------:R-:W-:Y:S01]  /*0860*/  LOP3.LUT R3, R6, 0xc, R3, 0x78, !PT ;  /* 0x0000000c06037812 */ /* 0x000fe200078e7803 */
[----:B------:R-:W-:Y:S01]  /*0870*/  IMAD.IADD R7, R7, 0x1, -R2 ;  /* 0x0000000107077824 */ /* 0x000fe200078e0a02 */
[----:B------:R-:W-:Y:S01]  /*0880*/  LOP3.LUT P0, RZ, R5, 0x7, RZ, 0xc0, !PT ;  /* 0x0000000705ff7812 */ /* 0x000fe2000780c0ff */
[----:B------:R-:W-:-:S02]  /*0890*/  IMAD.MOV.U32 R6, RZ, RZ, 0x1 ;  /* 0x00000001ff067424 */ /* 0x000fc400078e00ff */
[----:B--2---:R-:W-:Y:S02]  /*08a0*/  IMAD.MOV R20, RZ, RZ, -R12 ;  /* 0x000000ffff147224 */ /* 0x004fe400078e0a0c */
[----:B------:R-:W-:Y:S02]  /*08b0*/  @P4 SHF.R.S32.HI R2, RZ, 0x1f, R3 ;  /* 0x0000001fff024819 */ /* 0x000fe40000011403 */
[----:B------:R-:W-:Y:S01]  /*08c0*/  ISETP.NE.AND P1, PT, R7, 0x3, PT ;  /* 0x000000030700780c */ /* 0x000fe20003f25270 */
[----:B0-----:R-:W-:Y:S01]  /*08d0*/  IMAD R13, R11, R20, R8 ;  /* 0x000000140b0d7224 */ /* 0x001fe200078e0208 */
[----:B------:R-:W-:Y:S01]  /*08e0*/  @P4 LEA.HI R2, R2, R3, RZ, 0x2 ;  /* 0x0000000302024211 */ /* 0x000fe200078f10ff */
[----:B------:R-:W0:Y:S02]  /*08f0*/  FENCE.VIEW.ASYNC.S ;  /* 0x00000000000073c6 */ /* 0x000e240000000000 */
[----:B0-----:R0:W1:Y:S01]  /*0900*/  @!UP0 SYNCS.EXCH.64 URZ, [UR6+0x130], UR4 ;  /* 0x00013004063f85b2 */ /* 0x0010620008000100 */
[----:B------:R-:W-:-:S02]  /*0910*/  ISETP.EQ.OR P1, PT, R7, RZ, !P1 ;  /* 0x000000ff0700720c */ /* 0x000fc40004f22670 */
[----:B------:R-:W-:Y:S02]  /*0920*/  @P4 SHF.R.S32.HI R2, RZ, 0x2, R2 ;  /* 0x00000002ff024819 */ /* 0x000fe40000011402 */
[----:B------:R-:W-:Y:S02]  /*0930*/  ISETP.LT.U32.AND P0, PT, R3, 0x10, !P0 ;  /* 0x000000100300780c */ /* 0x000fe40004701070 */
[----:B------:R-:W-:Y:S02]  /*0940*/  @P4 ISETP.NE.AND P5, PT, R2, R13, PT ;  /* 0x0000000d0200420c */ /* 0x000fe40003fa5270 */
[----:B------:R-:W-:Y:S02]  /*0950*/  ISETP.EQ.AND P1, PT, R4, RZ, P1 ;  /* 0x000000ff0400720c */ /* 0x000fe40000f22270 */
[----:B------:R-:W-:Y:S02]  /*0960*/  SEL R5, RZ, 0x1, !P0 ;  /* 0x00000001ff057807 */ /* 0x000fe40004000000 */
[----:B------:R-:W-:-:S02]  /*0970*/  @P4 SEL R6, RZ, 0x1, P5 ;  /* 0x00000001ff064807 */ /* 0x000fc40002800000 */
[----:B------:R-:W-:Y:S01]  /*0980*/  SEL R2, RZ, 0x1, !P1 ;  /* 0x00000001ff027807 */ /* 0x000fe20004800000 */
[----:B------:R0:W2:Y:S01]  /*0990*/  @!UP1 SYNCS.EXCH.64 URZ, [UR6+0x138], UR4 ;  /* 0x00013804063f95b2 */ /* 0x0000a20008000100 */
[----:B------:R-:W-:Y:S01]  /*09a0*/  LOP3.LUT R6, R6, R5, RZ, 0xc0, !PT ;  /* 0x0000000506067212 */ /* 0x000fe200078ec0ff */
[----:B------:R-:W-:Y:S01]  /*09b0*/  NOP ;  /* 0x0000000000007918 */ /* 0x000fe20000000000 */
[----:B------:R-:W-:Y:S01]  /*09c0*/  SEL R2, R2, 0x2, P6 ;  /* 0x0000000202027807 */ /* 0x000fe20003000000 */
[----:B------:R-:W-:Y:S06]  /*09d0*/  @!P2 BRA `(.L_x_4) ;  /* 0x000000000008a947 */ /* 0x000fec0003800000 */
[----:B-12---:R-:W-:Y:S01]  /*09e0*/  UCGABAR_ARV ;  /* 0x00000000000079c7 */ /* 0x006fe20008000000 */
[----:B------:R-:W-:Y:S05]  /*09f0*/  BRA `(.L_x_5) ;  /* 0x0000000000047947 */ /* 0x000fea0003800000 */
.L_x_4:
[----:B-12---:R-:W-:Y:S01]  /*0a00*/  NOP ;  /* 0x0000000000007918 */ /* 0x006fe20000000000 */
.L_x_5:
[----:B------:R-:W1:Y:S01]  /*0a10*/  LDC R4, c[0x0][0x65c] ;  /* 0x00019700ff047b82 */ /* 0x000e620000000800 */
[----:B------:R-:W-:Y:S01]  /*0a20*/  IMAD.MOV.U32 R5, RZ, RZ, RZ ;  /* 0x000000ffff057224 */ /* 0x000fe200078e00ff */
[----:B-1----:R-:W-:Y:S01]  /*0a30*/  ISETP.NE.AND P4, PT, R4, 0x1, PT ;  /* 0x000000010400780c */ /* 0x002fe20003f85270 */
[----:B------:R-:W-:-:S12]  /*0a40*/  IMAD.U32 R4, RZ, RZ, UR8 ;  /* 0x00000008ff047e24 */ /* 0x000fd8000f8e00ff */
[----:B------:R-:W1:Y:S01]  /*0a50*/  @P4 LDC R15, c[0x0][0x10] ;  /* 0x00000400ff0f4b82 */ /* 0x000e620000000800 */
[----:B------:R-:W-:Y:S02]  /*0a60*/  @P4 IMAD.MOV.U32 R9, RZ, RZ, RZ ;  /* 0x000000ffff094224 */ /* 0x000fe400078e00ff */
[----:B------:R-:W-:-:S05]  /*0a70*/  @P4 IMAD.MOV.U32 R17, RZ, RZ, RZ ;  /* 0x000000ffff114224 */ /* 0x000fca00078e00ff */
[----:B------:R-:W2:Y:S01]  /*0a80*/  @!P4 LDC R13, c[0x0][0xc] ;  /* 0x00000300ff0dcb82 */ /* 0x000ea20000000800 */
[----:B-1----:R-:W-:-:S04]  /*0a90*/  @P4 IMAD.WIDE.U32 R14, R15, UR8, R8 ;  /* 0x000000080f0e4c25 */ /* 0x002fc8000f8e0008 */
[----:B--2---:R-:W-:-:S04]  /*0aa0*/  @!P4 IMAD.WIDE.U32 R12, R8, R13, R4 ;  /* 0x0000000d080cc225 */ /* 0x004fc800078e0004 */
[----:B------:R-:W-:Y:S02]  /*0ab0*/  @P4 IMAD.MOV.U32 R4, RZ, RZ, R14 ;  /* 0x000000ffff044224 */ /* 0x000fe400078e000e */
[----:B------:R-:W-:Y:S02]  /*0ac0*/  @P4 IMAD.IADD R5, R15, 0x1, R17 ;  /* 0x000000010f054824 */ /* 0x000fe400078e0211 */
[----:B------:R-:W-:Y:S02]  /*0ad0*/  @!P4 IMAD.MOV.U32 R4, RZ, RZ, R12 ;  /* 0x000000ffff04c224 */ /* 0x000fe400078e000c */
[----:B------:R-:W-:Y:S01]  /*0ae0*/  @!P4 IMAD.MOV.U32 R5, RZ, RZ, R13 ;  /* 0x000000ffff05c224 */ /* 0x000fe200078e000d */
[----:B------:R-:W-:Y:S06]  /*0af0*/  @!P2 BRA `(.L_x_6) ;  /* 0x00000000000ca947 */ /* 0x000fec0003800000 */
[----:B------:R-:W-:Y:S01]  /*0b00*/  UCGABAR_WAIT ;  /* 0x0000000000007dc7 */ /* 0x000fe20008000000 */
[----:B------:R-:W-:Y:S01]  /*0b10*/  CCTL.IVALL ;  /* 0x00000000ff00798f */ /* 0x000fe20002000000 */
[----:B------:R-:W-:Y:S05]  /*0b20*/  BRA `(.L_x_7) ;  /* 0x0000000000047947 */ /* 0x000fea0003800000 */
.L_x_6:
[----:B------:R-:W-:Y:S06]  /*0b30*/  BAR.SYNC.DEFER_BLOCKING 0x0 ;  /* 0x0000000000007b1d */ /* 0x000fec0000010000 */
.L_x_7:
[----:B------:R-:W-:Y:S05]  /*0b40*/  @!P3 BRA `(.L_x_8) ;  /* 0x0000004800f4b947 */ /* 0x000fea0003800000 */
[----:B------:R-:W-:-:S13]  /*0b50*/  ISETP.GT.U32.AND P0, PT, R16, 0x1, PT ;  /* 0x000000011000780c */ /* 0x000fda0003f04070 */
[----:B0-----:R-:W-:Y:S05]  /*0b60*/  @P0 EXIT ;  /* 0x000000000000094d */ /* 0x001fea0003800000 */
[----:B------:R-:W-:Y:S01]  /*0b70*/  ULDC.64 UR4, c[0x0][0x650] ;  /* 0x0001940000047ab9 */ /* 0x000fe20000000a00 */
[----:B------:R-:W-:Y:S01]  /*0b80*/  PRMT R14, RZ, 0x7610, R14 ;  /* 0x00007610ff0e7816 */ /* 0x000fe2000000000e */
[----:B------:R-:W-:Y:S01]  /*0b90*/  IMAD.MOV.U32 R71, RZ, RZ, -0x1 ;  /* 0xffffffffff477424 */ /* 0x000fe200078e00ff */
[----:B------:R-:W-:Y:S01]  /*0ba0*/  ISETP.GE.U32.AND P0, PT, R4, UR4, PT ;  /* 0x0000000404007c0c */ /* 0x000fe2000bf06070 */
[----:B------:R-:W-:Y:S02]  /*0bb0*/  IMAD.MOV.U32 R15, RZ, RZ, -0x1 ;  /* 0xffffffffff0f7424 */ /* 0x000fe400078e00ff */
[----:B------:R-:W-:Y:S01]  /*0bc0*/  IMAD.MOV.U32 R73, RZ, RZ, -0x1 ;  /* 0xffffffffff497424 */ /* 0x000fe200078e00ff */
[----:B------:R-:W-:-:S13]  /*0bd0*/  ISETP.GE.U32.AND.EX P0, PT, R5, UR5, PT, P0 ;  /* 0x0000000505007c0c */ /* 0x000fda000bf06100 */
[----:B------:R-:W-:Y:S05]  /*0be0*/  @P0 BRA `(.L_x_9) ;  /* 0x0000000400240947 */ /* 0x000fea0003800000 */
[----:B------:R-:W0:Y:S01]  /*0bf0*/  LDC.64 R22, c[0x0][0x628] ;  /* 0x00018a00ff167b82 */ /* 0x000e220000000a00 */
[----:B------:R-:W-:Y:S02]  /*0c00*/  IMAD.MOV.U32 R12, RZ, RZ, R4 ;  /* 0x000000ffff0c7224 */ /* 0x000fe400078e0004 */
[----:B------:R-:W-:-:S05]  /*0c10*/  IMAD.MOV.U32 R13, RZ, RZ, R5 ;  /* 0x000000ffff0d7224 */ /* 0x000fca00078e0005 */
[----:B------:R-:W1:Y:S08]  /*0c20*/  LDC R18, c[0x0][0x630] ;  /* 0x00018c00ff127b82 */ /* 0x000e700000000800 */
[----:B------:R-:W2:Y:S01]  /*0c30*/  LDC.64 R24, c[0x0][0x620] ;  /* 0x00018800ff187b82 */ /* 0x000ea20000000a00 */
[----:B0-----:R-:W-:-:S04]  /*0c40*/  ISETP.NE.U32.AND P0, PT, R22, RZ, PT ;  /* 0x000000ff1600720c */ /* 0x001fc80003f05070 */
[----:B------:R-:W-:-:S13]  /*0c50*/  ISETP.NE.AND.EX P0, PT, R23, RZ, PT, P0 ;  /* 0x000000ff1700720c */ /* 0x000fda0003f05300 */
[----:B-12---:R-:W-:Y:S05]  /*0c60*/  @!P0 BRA `(.L_x_10) ;  /* 0x0000000000288947 */ /* 0x006fea0003800000 */
[----:B------:R-:W0:Y:S02]  /*0c70*/  LDC R7, c[0x0][0x634] ;  /* 0x00018d00ff077b82 */ /* 0x000e240000000800 */
[----:B0-----:R-:W-:-:S05]  /*0c80*/  IADD3 R7, P0, R4, R7, RZ ;  /* 0x0000000704077210 */ /* 0x001fca0007f1e0ff */
[----:B------:R-:W-:-:S04]  /*0c90*/  IMAD.X R19, RZ, RZ, R5, P0 ;  /* 0x000000ffff137224 */ /* 0x000fc800000e0605 */
[----:B------:R-:W-:-:S04]  /*0ca0*/  IMAD.WIDE.U32 R12, R19, R22, RZ ;  /* 0x00000016130c7225 */ /* 0x000fc800078e00ff */
[----:B------:R-:W-:-:S04]  /*0cb0*/  IMAD.WIDE.U32 R14, P0, R7, R23, R12 ;  /* 0x00000017070e7225 */ /* 0x000fc8000780000c */
[----:B------:R-:W-:-:S04]  /*0cc0*/  IMAD.WIDE.U32 R12, R7, R22, RZ ;  /* 0x00000016070c7225 */ /* 0x000fc800078e00ff */
[----:B------:R-:W-:Y:S01]  /*0cd0*/  IMAD.X R17, RZ, RZ, RZ, P0 ;  /* 0x000000ffff117224 */ /* 0x000fe200000e06ff */
[----:B------:R-:W-:Y:S01]  /*0ce0*/  IADD3 RZ, P0, R13, R14, RZ ;  /* 0x0000000e0dff7210 */ /* 0x000fe20007f1e0ff */
[----:B------:R-:W-:-:S04]  /*0cf0*/  IMAD.MOV.U32 R16, RZ, RZ, R15 ;  /* 0x000000ffff107224 */ /* 0x000fc800078e000f */
[----:B------:R-:W-:-:S08]  /*0d00*/  IMAD.WIDE.U32.X R12, R19, R23, R16, P0 ;  /* 0x00000017130c7225 */ /* 0x000fd000000e0410 */
.L_x_10:
[----:B------:R-:W0:Y:S01]  /*0d10*/  LDC.64 R28, c[0x0][0x640] ;  /* 0x00019000ff1c7b82 */ /* 0x000e220000000a00 */
[--C-:B------:R-:W-:Y:S01]  /*0d20*/  SHF.R.U64 R73, R12, R18, R13.reuse ;  /* 0x000000120c497219 */ /* 0x100fe2000000120d */
[----:B------:R-:W-:Y:S01]  /*0d30*/  IMAD R27, R11, R20, R8 ;  /* 0x000000140b1b7224 */ /* 0x000fe200078e0208 */
[----:B------:R-:W-:Y:S01]  /*0d40*/  SHF.R.U32.HI R7, RZ, R18, R13 ;  /* 0x00000012ff077219 */ /* 0x000fe2000001160d */
[----:B------:R-:W-:Y:S01]  /*0d50*/  IMAD.MOV.U32 R23, RZ, RZ, 0x1 ;  /* 0x00000001ff177424 */ /* 0x000fe200078e00ff */
[----:B------:R-:W-:-:S03]  /*0d60*/  IADD3 R9, P0, RZ, -R73, RZ ;  /* 0x80000049ff097210 */ /* 0x000fc60007f1e0ff */
[----:B------:R-:W1:Y:S02]  /*0d70*/  LDC R22, c[0x0][0x618] ;  /* 0x00018600ff167b82 */ /* 0x000e640000000800 */
[----:B------:R-:W-:Y:S02]  /*0d80*/  IMAD.X R7, RZ, RZ, ~R7, P0 ;  /* 0x000000ffff077224 */ /* 0x000fe400000e0e07 */
[----:B------:R-:W-:-:S04]  /*0d90*/  IMAD.WIDE.U32 R12, R9, R24, R4 ;  /* 0x00000018090c7225 */ /* 0x000fc800078e0004 */
[----:B------:R-:W2:Y:S01]  /*0da0*/  LDC R18, c[0x0][0x608] ;  /* 0x00018200ff127b82 */ /* 0x000ea20000000800 */
[----:B------:R-:W-:Y:S02]  /*0db0*/  IMAD R14, R7, R24, RZ ;  /* 0x00000018070e7224 */ /* 0x000fe400078e02ff */
[----:B------:R-:W-:Y:S02]  /*0dc0*/  IMAD.MOV.U32 R7, RZ, RZ, -0x1 ;  /* 0xffffffffff077424 */ /* 0x000fe400078e00ff */
[----:B------:R-:W-:-:S03]  /*0dd0*/  IMAD R9, R9, R25, R14 ;  /* 0x0000001909097224 */ /* 0x000fc600078e020e */
[----:B------:R-:W3:Y:S01]  /*0de0*/  LDC R26, c[0x0][0x658] ;  /* 0x00019600ff1a7b82 */ /* 0x000ee20000000800 */
[----:B------:R-:W-:Y:S01]  /*0df0*/  IMAD.IADD R9, R13, 0x1, R9 ;  /* 0x000000010d097824 */ /* 0x000fe200078e0209 */
[----:B0-----:R-:W-:-:S04]  /*0e00*/  ISETP.NE.U32.AND P0, PT, R28, RZ, PT ;  /* 0x000000ff1c00720c */ /* 0x001fc80003f05070 */
[----:B------:R-:W-:Y:S02]  /*0e10*/  ISETP.NE.AND.EX P0, PT, R29, RZ, PT, P0 ;  /* 0x000000ff1d00720c */ /* 0x000fe40003f05300 */
[----:B------:R-:W0:Y:S01]  /*0e20*/  LDC R24, c[0x0][0x600] ;  /* 0x00018000ff187b82 */ /* 0x000e220000000800 */
[-CC-:B-1----:R-:W-:Y:S02]  /*0e30*/  SHF.R.U64 R16, R12, R22.reuse, R9.reuse ;  /* 0x000000160c107219 */ /* 0x182fe40000001209 */
[----:B------:R-:W-:-:S05]  /*0e40*/  SHF.R.U32.HI R9, RZ, R22, R9 ;  /* 0x00000016ff097219 */ /* 0x000fca0000011609 */
[----:B------:R-:W1:Y:S01]  /*0e50*/  LDC R19, c[0x0][0x648] ;  /* 0x00019200ff137b82 */ /* 0x000e620000000800 */
[-CC-:B--2---:R-:W-:Y:S02]  /*0e60*/  SHF.R.U64 R22, R16, R18.reuse, R9.reuse ;  /* 0x0000001210167219 */ /* 0x184fe40000001209 */
[----:B------:R-:W-:-:S05]  /*0e70*/  SHF.R.U32.HI R9, RZ, R18, R9 ;  /* 0x00000012ff097219 */ /* 0x000fca0000011609 */
[----:B------:R-:W2:Y:S01]  /*0e80*/  LDC R21, c[0x0][0x638] ;  /* 0x00018e00ff157b82 */ /* 0x000ea20000000800 */
[-CC-:B---3--:R-:W-:Y:S02]  /*0e90*/  SHF.R.U64 R18, R22, R26.reuse, R9.reuse ;  /* 0x0000001a16127219 */ /* 0x188fe40000001209 */
[-C--:B------:R-:W-:Y:S02]  /*0ea0*/  SHF.L.U32 R7, R7, R26.reuse, RZ ;  /* 0x0000001a07077219 */ /* 0x080fe400000006ff */
[----:B------:R-:W-:Y:S01]  /*0eb0*/  SHF.R.U32.HI R9, RZ, R26, R9 ;  /* 0x0000001aff097219 */ /* 0x000fe20000011609 */
[----:B------:R-:W-:Y:S01]  /*0ec0*/  IMAD.MOV.U32 R8, RZ, RZ, R18 ;  /* 0x000000ffff087224 */ /* 0x000fe200078e0012 */
[----:B------:R-:W-:Y:S01]  /*0ed0*/  LOP3.LUT R11, RZ, R7, RZ, 0x33, !PT ;  /* 0x00000007ff0b7212 */ /* 0x000fe200078e33ff */
[----:B------:R-:W3:Y:S01]  /*0ee0*/  LDC R25, c[0x0][0x610] ;  /* 0x00018400ff197b82 */ /* 0x000ee20000000800 */
[----:B------:R-:W-:Y:S05]  /*0ef0*/  @!P0 BRA `(.L_x_11) ;  /* 0x0000000000288947 */ /* 0x000fea0003800000 */
[----:B------:R-:W4:Y:S02]  /*0f00*/  LDC R7, c[0x0][0x64c] ;  /* 0x00019300ff077b82 */ /* 0x000f240000000800 */
[----:B----4-:R-:W-:-:S05]  /*0f10*/  IADD3 R7, P0, R18, R7, RZ ;  /* 0x0000000712077210 */ /* 0x010fca0007f1e0ff */
        /* <DEDUP_REMOVED lines=8> */
.L_x_11:
[----:B-1----:R-:W-:Y:S01]  /*0fa0*/  SHF.R.U64 R9, R8, R19, R9 ;  /* 0x0000001308097219 */ /* 0x002fe20000001209 */
[----:B------:R-:W-:Y:S01]  /*0fb0*/  IMAD.MOV.U32 R14, RZ, RZ, 0x1 ;  /* 0x00000001ff0e7424 */ /* 0x000fe200078e00ff */
[----:B------:R-:W-:Y:S01]  /*0fc0*/  LOP3.LUT R8, R22, R11, RZ, 0xc0, !PT ;  /* 0x0000000b16087212 */ /* 0x000fe200078ec0ff */
[----:B0-----:R-:W-:Y:S01]  /*0fd0*/  VIADD R11, R24, 0xffffffff ;  /* 0xffffffff180b7836 */ /* 0x001fe20000000000 */
[----:B------:R-:W-:Y:S01]  /*0fe0*/  SHF.L.U32 R7, R23, R26, RZ ;  /* 0x0000001a17077219 */ /* 0x000fe200000006ff */
[----:B------:R-:W-:Y:S01]  /*0ff0*/  IMAD.MOV R12, RZ, RZ, -R9 ;  /* 0x000000ffff0c7224 */ /* 0x000fe200078e0a09 */
[----:B------:R-:W-:Y:S02]  /*1000*/  SEL R10, R10, R27, !P4 ;  /* 0x0000001b0a0a7207 */ /* 0x000fe40006000000 */
[----:B------:R-:W-:Y:S01]  /*1010*/  LOP3.LUT R11, R16, R11, RZ, 0xc0, !PT ;  /* 0x0000000b100b7212 */ /* 0x000fe200078ec0ff */
[----:B------:R-:W-:Y:S02]  /*1020*/  IMAD R9, R7, R9, R8 ;  /* 0x0000000907097224 */ /* 0x000fe400078e0208 */
[----:B--2---:R-:W-:-:S02]  /*1030*/  IMAD R7, R12, R21, R18 ;  /* 0x000000150c077224 */ /* 0x004fc400078e0212 */
[----:B---3--:R-:W-:Y:S02]  /*1040*/  IMAD R10, R9, R25, R10 ;  /* 0x00000019090a7224 */ /* 0x008fe400078e020a */
[----:B------:R-:W-:-:S05]  /*1050*/  IMAD R7, R7, R24, R11 ;  /* 0x0000001807077224 */ /* 0x000fca00078e020b */
[----:B------:R-:W-:Y:S02]  /*1060*/  SEL R15, R7, R10, !P4 ;  /* 0x0000000a070f7207 */ /* 0x000fe40006000000 */
[----:B------:R-:W-:-:S07]  /*1070*/  SEL R71, R10, R7, !P4 ;  /* 0x000000070a477207 */ /* 0x000fce0006000000 */
.L_x_9:
[----:B------:R-:W-:-:S08]  /*1080*/  NOP ;  /* 0x0000000000007918 */ /* 0x000fd00000000000 */
[----:B------:R-:W0:Y:S02]  /*1090*/  USETMAXREG.TRY_ALLOC.CTAPOOL UP0, 0xe8 ;  /* 0x000000e8000079c8 */ /* 0x000e240008000600 */
[----:B0-----:R-:W-:-:S13]  /*10a0*/  PLOP3.LUT P0, PT, PT, PT, UP0, 0x80, 0x0 ;  /* 0x000000000000781c */ /* 0x001fda0003f0f008 */
[----:B------:R-:W-:Y:S05]  /*10b0*/  @!P0 BRA `(.L_x_9) ;  /* 0xfffffffc00f08947 */ /* 0x000fea000383ffff */
[----:B------:R-:W-:Y:S01]  /*10c0*/  ULDC.64 UR4, c[0x0][0x598] ;  /* 0x0001660000047ab9 */ /* 0x000fe20000000a00 */
[----:B------:R-:W-:Y:S01]  /*10d0*/  ULDC.64 UR16, c[0x0][0x208] ;  /* 0x0000820000107ab9 */ /* 0x000fe20000000a00 */
[----:B------:R-:W-:-:S04]  /*10e0*/  ISETP.NE.U32.AND P0, PT, RZ, UR4, PT ;  /* 0x00000004ff007c0c */ /* 0x000fc8000bf05070 */
[----:B------:R-:W-:-:S13]  /*10f0*/  ISETP.NE.AND.EX P0, PT, RZ, UR5, PT, P0 ;  /* 0x00000005ff007c0c */ /* 0x000fda000bf05300 */
[----:B------:R-:W-:Y:S05]  /*1100*/  @!P0 BRA `(.L_x_12) ;  /* 0x00000000001c8947 */ /* 0x000fea0003800000 */
[----:B------:R-:W0:Y:S02]  /*1110*/  LDC.64 R8, c[0x0][0x598] ;  /* 0x00016600ff087b82 */ /* 0x000e240000000a00 */
[----:B0-----:R-:W2:Y:S02]  /*1120*/  LDG.E.64 R8, desc[UR16][R8.64] ;  /* 0x0000001008087981 */ /* 0x001ea4000c1e1b00 */
[----:B--2---:R-:W-:-:S04]  /*1130*/  ISETP.NE.U32.AND P0, PT, R8, RZ, PT ;  /* 0x000000ff0800720c */ /* 0x004fc80003f05070 */
[----:B------:R-:W-:-:S13]  /*1140*/  ISETP.NE.AND.EX P0, PT, R9, RZ, PT, P0 ;  /* 0x000000ff0900720c */ /* 0x000fda0003f05300 */
[----:B------:R-:W-:Y:S05]  /*1150*/  @!P0 BRA `(.L_x_12) ;  /* 0x0000000000088947 */ /* 0x000fea0003800000 */
[----:B------:R0:W5:Y:S01]  /*1160*/  LD.E R7, desc[UR16][R8.64] ;  /* 0x0000001008077980 */ /* 0x000162000c101900 */
[----:B------:R-:W-:Y:S05]  /*1170*/  BRA `(.L_x_13) ;  /* 0x0000000000207947 */ /* 0x000fea0003800000 */
.L_x_12:
[----:B------:R-:W-:Y:S02]  /*1180*/  ULDC.64 UR4, c[0x0][0x588] ;  /* 0x0001620000047ab9 */ /* 0x000fe40000000a00 */
[----:B------:R-:W-:-:S04]  /*1190*/  ISETP.NE.U32.AND P0, PT, RZ, UR4, PT ;  /* 0x00000004ff007c0c */ /* 0x000fc8000bf05070 */
[----:B------:R-:W-:-:S13]  /*11a0*/  ISETP.NE.AND.EX P0, PT, RZ, UR5, PT, P0 ;  /* 0x00000005ff007c0c */ /* 0x000fda000bf05300 */
[----:B------:R-:W-:Y:S05]  /*11b0*/  @!P0 BRA `(.L_x_14) ;  /* 0x00000000000c8947 */ /* 0x000fea0003800000 */
[----:B------:R-:W0:Y:S02]  /*11c0*/  LDC.64 R8, c[0x0][0x588] ;  /* 0x00016200ff087b82 */ /* 0x000e240000000a00 */
[----:B0-----:R1:W5:Y:S01]  /*11d0*/  LDG.E R7, desc[UR16][R8.64] ;  /* 0x0000001008077981 */ /* 0x001362000c1e1900 */
[----:B------:R-:W-:Y:S05]  /*11e0*/  BRA `(.L_x_13) ;  /* 0x0000000000047947 */ /* 0x000fea0003800000 */
.L_x_14:
[----:B------:R-:W2:Y:S02]  /*11f0*/  LDC R7, c[0x0][0x580] ;  /* 0x00016000ff077b82 */ /* 0x000ea40000000800 */
.L_x_13:
[----:B------:R-:W-:Y:S02]  /*1200*/  ULDC.64 UR4, c[0x0][0x5a0] ;  /* 0x0001680000047ab9 */ /* 0x000fe40000000a00 */
[----:B------:R-:W-:-:S04]  /*1210*/  ISETP.NE.U32.AND P0, PT, RZ, UR4, PT ;  /* 0x00000004ff007c0c */ /* 0x000fc8000bf05070 */
[----:B------:R-:W-:-:S13]  /*1220*/  ISETP.NE.AND.EX P0, PT, RZ, UR5, PT, P0 ;  /* 0x00000005ff007c0c */ /* 0x000fda000bf05300 */
[----:B------:R-:W-:Y:S05]  /*1230*/  @!P0 BRA `(.L_x_15) ;  /* 0x00000000001c8947 */ /* 0x000fea0003800000 */
[----:B01----:R-:W0:Y:S02]  /*1240*/  LDC.64 R8, c[0x0][0x5a0] ;  /* 0x00016800ff087b82 */ /* 0x003e240000000a00 */
[----:B0-----:R-:W3:Y:S02]  /*1250*/  LDG.E.64 R8, desc[UR16][R8.64] ;  /* 0x0000001008087981 */ /* 0x001ee4000c1e1b00 */
[----:B---3--:R-:W-:-:S04]  /*1260*/  ISETP.NE.U32.AND P0, PT, R8, RZ, PT ;  /* 0x000000ff0800720c */ /* 0x008fc80003f05070 */
[----:B------:R-:W-:-:S13]  /*1270*/  ISETP.NE.AND.EX P0, PT, R9, RZ, PT, P0 ;  /* 0x000000ff0900720c */ /* 0x000fda0003f05300 */
[----:B------:R-:W-:Y:S05]  /*1280*/  @!P0 BRA `(.L_x_15) ;  /* 0x0000000000088947 */ /* 0x000fea0003800000 */
[----:B------:R0:W5:Y:S01]  /*1290*/  LD.E R12, desc[UR16][R8.64] ;  /* 0x00000010080c7980 */ /* 0x000162000c101900 */
[----:B------:R-:W-:Y:S05]  /*12a0*/  BRA `(.L_x_16) ;  /* 0x0000000000207947 */ /* 0x000fea0003800000 */
.L_x_15:
[----:B------:R-:W-:Y:S02]  /*12b0*/  ULDC.64 UR4, c[0x0][0x590] ;  /* 0x0001640000047ab9 */ /* 0x000fe40000000a00 */
[----:B------:R-:W-:-:S04]  /*12c0*/  ISETP.NE.U32.AND P0, PT, RZ, UR4, PT ;  /* 0x00000004ff007c0c */ /* 0x000fc8000bf05070 */
[----:B------:R-:W-:-:S13]  /*12d0*/  ISETP.NE.AND.EX P0, PT, RZ, UR5, PT, P0 ;  /* 0x00000005ff007c0c */ /* 0x000fda000bf05300 */
[----:B------:R-:W-:Y:S05]  /*12e0*/  @!P0 BRA `(.L_x_17) ;  /* 0x00000000000c8947 */ /* 0x000fea0003800000 */
[----:B------:R-:W3:Y:S02]  /*12f0*/  LDC.64 R12, c[0x0][0x590] ;  /* 0x00016400ff0c7b82 */ /* 0x000ee40000000a00 */
[----:B---3--:R3:W5:Y:S01]  /*1300*/  LDG.E R12, desc[UR16][R12.64] ;  /* 0x000000100c0c7981 */ /* 0x008762000c1e1900 */
[----:B------:R-:W-:Y:S05]  /*1310*/  BRA `(.L_x_16) ;  /* 0x0000000000047947 */ /* 0x000fea0003800000 */
.L_x_17:
[----:B------:R-:W4:Y:S02]  /*1320*/  LDC R12, c[0x0][0x584] ;  /* 0x00016100ff0c7b82 */ /* 0x000f240000000800 */
.L_x_16:
[----:B------:R-:W-:-:S13]  /*1330*/  LOP3.LUT P0, RZ, R14, 0xff, RZ, 0xc0, !PT ;  /* 0x000000ff0eff7812 */ /* 0x000fda000780c0ff */
[----:B------:R-:W-:Y:S05]  /*1340*/  @!P0 EXIT ;  /* 0x000000000000894d */ /* 0x000fea0003800000 */
[----:B------:R-:W-:Y:S01]  /*1350*/  ULDC UR4, c[0x0][0x28c] ;  /* 0x0000a30000047ab9 */ /* 0x000fe20000000800 */
[----:B------:R-:W-:Y:S01]  /*1360*/  LOP3.LUT R81, R2, 0x1, RZ, 0xfc, !PT ;  /* 0x0000000102517812 */ /* 0x000fe200078efcff */
[----:B------:R-:W-:-:S04]  /*1370*/  UIADD3 UR4, UR4, 0x3f, URZ ;  /* 0x0000003f04047890 */ /* 0x000fc8000fffe03f */
[----:B------:R-:W-:-:S04]  /*1380*/  USHF.R.S32.HI UR5, URZ, 0x1f, UR4 ;  /* 0x0000001f3f057899 */ /* 0x000fc80008011404 */
[----:B------:R-:W-:-:S03]  /*1390*/  ULEA.HI UR5, UR5, UR4, URZ, 0x6 ;  /* 0x0000000405057291 */ /* 0x000fc6000f8f303f */
[----:B------:R-:W-:Y:S01]  /*13a0*/  UMOV UR4, URZ ;  /* 0x0000003f00047c82 */ /* 0x000fe20008000000 */
[----:B------:R-:W-:-:S03]  /*13b0*/  USHF.R.S32.HI UR9, URZ, 0x6, UR5 ;  /* 0x000000063f097899 */ /* 0x000fc60008011405 */
[----:B------:R-:W-:-:S09]  /*13c0*/  UMOV UR5, URZ ;  /* 0x0000003f00057c82 */ /* 0x000fd20008000000 */
.L_x_108:
[----:B01----:R-:W-:Y:S01]  /*13d0*/  LOP3.LUT R8, R0, 0x80, RZ, 0xc0, !PT ;  /* 0x0000008000087812 */ /* 0x003fe200078ec0ff */
[----:B------:R-:W0:Y:S01]  /*13e0*/  S2UR UR13, SR_CgaCtaId ;  /* 0x00000000000d79c3 */ /* 0x000e220000008800 */
[----:B------:R-:W-:Y:S01]  /*13f0*/  UMOV UR12, 0x400 ;  /* 0x00000400000c7882 */ /* 0x000fe20000000000 */
[----:B------:R-:W-:Y:S01]  /*1400*/  UMOV UR6, URZ ;  /* 0x0000003f00067c82 */ /* 0x000fe20008000000 */
[----:B------:R-:W-:Y:S01]  /*1410*/  SHF.R.U32.HI R8, RZ, 0x7, R8 ;  /* 0x00000007ff087819 */ /* 0x000fe20000011608 */
[----:B------:R-:W-:Y:S01]  /*1420*/  UMOV UR7, URZ ;  /* 0x0000003f00077c82 */ /* 0x000fe20008000000 */
[----:B------:R-:W-:Y:S01]  /*1430*/  UMOV UR18, UR5 ;  /* 0x0000000500127c82 */ /* 0x000fe20008000000 */
[----:B------:R-:W-:Y:S01]  /*1440*/  CS2R R16, SRZ ;  /* 0x0000000000107805 */ /* 0x000fe2000001ff00 */
[----:B---3--:R-:W-:Y:S01]  /*1450*/  IMAD.MOV.U32 R13, RZ, RZ, RZ ;  /* 0x000000ffff0d7224 */ /* 0x008fe200078e00ff */
[----:B------:R-:W1:Y:S01]  /*1460*/  LDC R9, c[0x0][0x28c] ;  /* 0x0000a300ff097b82 */ /* 0x000e620000000800 */
[----:B------:R-:W3:Y:S01]  /*1470*/  SHFL.IDX PT, R8, R8, RZ, 0x1f ;  /* 0x00001fff08087589 */ /* 0x000ee200000e0000 */
[----:B------:R-:W-:-:S02]  /*1480*/  CS2R R18, SRZ ;  /* 0x0000000000127805 */ /* 0x000fc4000001ff00 */
[----:B------:R-:W-:Y:S02]  /*1490*/  CS2R R20, SRZ ;  /* 0x0000000000147805 */ /* 0x000fe4000001ff00 */
[----:B------:R-:W-:Y:S02]  /*14a0*/  CS2R R22, SRZ ;  /* 0x0000000000167805 */ /* 0x000fe4000001ff00 */
[----:B------:R-:W-:Y:S02]  /*14b0*/  CS2R R56, SRZ ;  /* 0x0000000000387805 */ /* 0x000fe4000001ff00 */
[----:B------:R-:W-:Y:S02]  /*14c0*/  CS2R R58, SRZ ;  /* 0x00000000003a7805 */ /* 0x000fe4000001ff00 */
[----:B------:R-:W-:Y:S02]  /*14d0*/  CS2R R60, SRZ ;  /* 0x00000000003c7805 */ /* 0x000fe4000001ff00 */
[----:B------:R-:W-:-:S02]  /*14e0*/  CS2R R62, SRZ ;  /* 0x00000000003e7805 */ /* 0x000fc4000001ff00 */
[----:B------:R-:W-:Y:S02]  /*14f0*/  CS2R R64, SRZ ;  /* 0x0000000000407805 */ /* 0x000fe4000001ff00 */
[----:B------:R-:W-:Y:S02]  /*1500*/  CS2R R66, SRZ ;  /* 0x0000000000427805 */ /* 0x000fe4000001ff00 */
[----:B------:R-:W-:Y:S01]  /*1510*/  CS2R R68, SRZ ;  /* 0x0000000000447805 */ /* 0x000fe2000001ff00 */
[----:B------:R-:W-:Y:S01]  /*1520*/  IMAD.MOV.U32 R70, RZ, RZ, RZ ;  /* 0x000000ffff467224 */ /* 0x000fe200078e00ff */
[----:B------:R-:W-:Y:S01]  /*1530*/  CS2R R74, SRZ ;  /* 0x00000000004a7805 */ /* 0x000fe2000001ff00 */
[----:B------:R-:W-:Y:S01]  /*1540*/  IMAD.MOV.U32 R72, RZ, RZ, RZ ;  /* 0x000000ffff487224 */ /* 0x000fe200078e00ff */
[----:B------:R-:W-:Y:S02]  /*1550*/  CS2R R76, SRZ ;  /* 0x00000000004c7805 */ /* 0x000fe4000001ff00 */
[----:B------:R-:W-:Y:S01]  /*1560*/  CS2R R78, SRZ ;  /* 0x00000000004e7805 */ /* 0x000fe2000001ff00 */
[----:B------:R-:W-:Y:S01]  /*1570*/  IMAD.MOV.U32 R80, RZ, RZ, RZ ;  /* 0x000000ffff507224 */ /* 0x000fe200078e00ff */
[----:B----4-:R-:W-:Y:S01]  /*1580*/  CS2R R24, SRZ ;  /* 0x0000000000187805 */ /* 0x010fe2000001ff00 */
[----:B------:R-:W-:Y:S01]  /*1590*/  IMAD.U32 R14, RZ, RZ, UR4 ;  /* 0x00000004ff0e7e24 */ /* 0x000fe2000f8e00ff */
[----:B------:R-:W-:-:S02]  /*15a0*/  CS2R R26, SRZ ;  /* 0x00000000001a7805 */ /* 0x000fc4000001ff00 */
[----:B------:R-:W-:Y:S02]  /*15b0*/  CS2R R28, SRZ ;  /* 0x00000000001c7805 */ /* 0x000fe4000001ff00 */
[----:B------:R-:W-:Y:S02]  /*15c0*/  CS2R R30, SRZ ;  /* 0x00000000001e7805 */ /* 0x000fe4000001ff00 */
[----:B------:R-:W-:Y:S02]  /*15d0*/  CS2R R32, SRZ ;  /* 0x0000000000207805 */ /* 0x000fe4000001ff00 */
[----:B-1----:R-:W-:Y:S02]  /*15e0*/  ISETP.GE.AND P0, PT, R9, 0x1, PT ;  /* 0x000000010900780c */ /* 0x002fe40003f06270 */
[----:B------:R-:W-:Y:S02]  /*15f0*/  CS2R R34, SRZ ;  /* 0x0000000000227805 */ /* 0x000fe4000001ff00 */
[----:B---3--:R-:W-:-:S02]  /*1600*/  R2UR UR8, R8 ;  /* 0x00000000080872ca */ /* 0x008fc400000e0000 */
        /* <DEDUP_REMOVED lines=8> */
[----:B------:R-:W-:Y:S02]  /*1690*/  CS2R R52, SRZ ;  /* 0x0000000000347805 */ /* 0x000fe4000001ff00 */
[----:B------:R-:W-:Y:S01]  /*16a0*/  CS2R R54, SRZ ;  /* 0x0000000000367805 */ /* 0x000fe2000001ff00 */
[----:B------:R-:W-:-:S04]  /*16b0*/  ULEA.HI UR10, UR8, UR8, URZ, 0x1 ;  /* 0x00000008080a7291 */ /* 0x000fc8000f8f083f */
[----:B------:R-:W-:Y:S02]  /*16c0*/  ULOP3.LUT UR11, UR10, 0xffffe, URZ, 0xc0, !UPT ;  /* 0x000ffffe0a0b7892 */ /* 0x000fe4000f8ec03f */
[----:B0-----:R-:W-:Y:S02]  /*16d0*/  ULEA UR10, UR13, UR12, 0x18 ;  /* 0x0000000c0d0a7291 */ /* 0x001fe4000f8ec03f */
[----:B------:R-:W-:-:S03]  /*16e0*/  UIADD3 UR11, UR8, -UR11, URZ ;  /* 0x8000000b080b7290 */ /* 0x000fc6000fffe03f */
[----:B------:R-:W-:Y:S01]  /*16f0*/  UMOV UR8, URZ ;  /* 0x0000003f00087c82 */ /* 0x000fe20008000000 */
[----:B------:R-:W-:-:S04]  /*1700*/  ULEA UR11, UR11, UR10, 0xc ;  /* 0x0000000a0b0b7291 */ /* 0x000fc8000f8e603f */
[----:B------:R-:W-:-:S04]  /*1710*/  UIADD3 UR11, UR11, 0x200, URZ ;  /* 0x000002000b0b7890 */ /* 0x000fc8000fffe03f */
[----:B------:R-:W-:-:S04]  /*1720*/  USHF.R.U32.HI UR11, URZ, 0x4, UR11 ;  /* 0x000000043f0b7899 */ /* 0x000fc8000801160b */
[----:B------:R-:W-:Y:S01]  /*1730*/  ULOP3.LUT UR11, UR11, 0x3fff, URZ, 0xc0, !UPT ;  /* 0x00003fff0b0b7892 */ /* 0x000fe2000f8ec03f */
[----:B------:R-:W-:Y:S11]  /*1740*/  @!P0 BRA `(.L_x_18) ;  /* 0x0000000400748947 */ /* 0x000ff60003800000 */
[----:B------:R-:W-:-:S13]  /*1750*/  ISETP.NE.AND P1, PT, R81, 0x3, PT ;  /* 0x000000035100780c */ /* 0x000fda0003f25270 */
[----:B------:R-:W-:Y:S05]  /*1760*/  @!P1 BRA `(.L_x_19) ;  /* 0x0000000000049947 */ /* 0x000fea0003800000 */
[----:B------:R-:W-:Y:S01]  /*1770*/  BPT.TRAP 0x1 ;  /* 0x000000040000795c */ /* 0x000fe20000300000 */
.L_x_19:
[----:B------:R-:W-:Y:S01]  /*1780*/  ULEA UR6, UR5, UR10, 0x3 ;  /* 0x0000000a05067291 */ /* 0x000fe2000f8e183f */
[----:B------:R-:W-:-:S05]  /*1790*/  IMAD.U32 R8, RZ, RZ, UR4 ;  /* 0x00000004ff087e24 */ /* 0x000fca000f8e00ff */
[----:B------:R-:W-:-:S04]  /*17a0*/  SHF.L.U32 R8, R8, 0x1f, RZ ;  /* 0x0000001f08087819 */ /* 0x000fc800000006ff */
[----:B------:R0:W1:Y:S01]  /*17b0*/  SYNCS.PHASECHK.TRANS64.TRYWAIT P0, [UR6], R8 ;  /* 0x00000008ff0075a7 */ /* 0x0000620008000146 */
[----:B------:R-:W-:Y:S05]  /*17c0*/  @!P1 BRA `(.L_x_20) ;  /* 0x0000000000049947 */ /* 0x000fea0003800000 */
[----:B------:R-:W-:Y:S01]  /*17d0*/  BPT.TRAP 0x1 ;  /* 0x000000040000795c */ /* 0x000fe20000300000 */
.L_x_20:
[----:B-1----:R-:W-:Y:S05]  /*17e0*/  @P0 BRA `(.L_x_21) ;  /* 0x0000000000080947 */ /* 0x002fea0003800000 */
[----:B------:R-:W1:Y:S02]  /*17f0*/  SYNCS.PHASECHK.TRANS64.TRYWAIT P0, [UR6], R8 ;  /* 0x00000008ff0075a7 */ /* 0x000e640008000146 */
[----:B-1----:R-:W-:Y:S05]  /*1800*/  @!P0 BRA `(.L_x_22) ;  /* 0x0000005c006c8947 */ /* 0x002fea0003800000 */
.L_x_21:
[----:B------:R-:W-:Y:S01]  /*1810*/  UIADD3 UR6, UR10, 0x24200, URZ ;  /* 0x000242000a067890 */ /* 0x000fe2000fffe03f */
[----:B------:R-:W-:Y:S01]  /*1820*/  WARPGROUP.ARRIVE ;  /* 0x00000000000079c5 */ /* 0x000fe20000000000 */
[----:B------:R-:W-:Y:S01]  /*1830*/  ULOP3.LUT UR12, UR11, 0x10000, URZ, 0xfc, !UPT ;  /* 0x000100000b0c7892 */ /* 0x000fe2000f8efc3f */
[----:B------:R-:W-:Y:S01]  /*1840*/  CS2R R16, SRZ ;  /* 0x0000000000107805 */ /* 0x000fe2000001ff00 */
[----:B------:R-:W-:Y:S01]  /*1850*/  USHF.R.U32.HI UR6, URZ, 0x4, UR6 ;  /* 0x000000043f067899 */ /* 0x000fe20008011606 */
[----:B------:R-:W-:Y:S01]  /*1860*/  IMAD.MOV.U32 R13, RZ, RZ, RZ ;  /* 0x000000ffff0d7224 */ /* 0x000fe200078e00ff */
[----:B------:R-:W-:Y:S01]  /*1870*/  ULEA UR12, UR5, UR12, 0x9 ;  /* 0x0000000c050c7291 */ /* 0x000fe2000f8e483f */
[----:B------:R-:W-:Y:S01]  /*1880*/  CS2R R18, SRZ ;  /* 0x0000000000127805 */ /* 0x000fe2000001ff00 */
[----:B------:R-:W-:Y:S01]  /*1890*/  ULOP3.LUT UR6, UR6, 0x3fff, URZ, 0xc0, !UPT ;  /* 0x00003fff06067892 */ /* 0x000fe2000f8ec03f */
[----:B------:R-:W-:Y:S01]  /*18a0*/  CS2R R20, SRZ ;  /* 0x0000000000147805 */ /* 0x000fe2000001ff00 */
[----:B------:R-:W-:Y:S01]  /*18b0*/  UMOV UR13, 0x80000020 ;  /* 0x80000020000d7882 */ /* 0x000fe20000000000 */
[----:B------:R-:W-:Y:S01]  /*18c0*/  UMOV UR15, 0x80000020 ;  /* 0x80000020000f7882 */ /* 0x000fe20000000000 */
[----:B------:R-:W-:Y:S01]  /*18d0*/  ULOP3.LUT UR6, UR6, 0x10000, URZ, 0xfc, !UPT ;  /* 0x0001000006067892 */ /* 0x000fe2000f8efc3f */
[----:B------:R-:W-:Y:S01]  /*18e0*/  CS2R R22, SRZ ;  /* 0x0000000000167805 */ /* 0x000fe2000001ff00 */
[----:B------:R-:W-:Y:S01]  /*18f0*/  ULDC UR7, c[0x0][0x50c] ;  /* 0x0001430000077ab9 */ /* 0x000fe20000000800 */
[----:B------:R-:W-:Y:S01]  /*1900*/  CS2R R56, SRZ ;  /* 0x0000000000387805 */ /* 0x000fe2000001ff00 */
[----:B------:R-:W-:Y:S01]  /*1910*/  ULEA UR14, UR5, UR6, 0x8 ;  /* 0x00000006050e7291 */ /* 0x000fe2000f8e403f */
[----:B------:R-:W-:Y:S01]  /*1920*/  CS2R R58, SRZ ;  /* 0x00000000003a7805 */ /* 0x000fe2000001ff00 */
[----:B------:R-:W-:Y:S01]  /*1930*/  UISETP.NE.AND UP0, UPT, UR7, 0x2, UPT ;  /* 0x000000020700788c */ /* 0x000fe2000bf05270 */
[----:B------:R-:W-:Y:S01]  /*1940*/  CS2R R60, SRZ ;  /* 0x00000000003c7805 */ /* 0x000fe2000001ff00 */
[----:B------:R-:W-:Y:S01]  /*1950*/  UMOV UR6, 0x2 ;  /* 0x0000000200067882 */ /* 0x000fe20000000000 */
[----:B------:R-:W-:Y:S01]  /*1960*/  CS2R R62, SRZ ;  /* 0x00000000003e7805 */ /* 0x000fe2000001ff00 */
[----:B------:R-:W-:Y:S01]  /*1970*/  USEL UR7, URZ, 0x1, UP0 ;  /* 0x000000013f077887 */ /* 0x000fe20008000000 */
[----:B------:R-:W-:-:S02]  /*1980*/  CS2R R64, SRZ ;  /* 0x0000000000407805 */ /* 0x000fc4000001ff00 */
[----:B------:R-:W-:Y:S01]  /*1990*/  CS2R R66, SRZ ;  /* 0x0000000000427805 */ /* 0x000fe2000001ff00 */
[----:B------:R-:W-:Y:S01]  /*19a0*/  QGMMA.64x64x32.F32.E4M3.E4M3 R24, gdesc[UR12], RZ, !UPT ;  /* 0x00e000000c1879f3 */ /* 0x000fe2000c7008ff */
[----:B------:R-:W-:Y:S01]  /*19b0*/  UIADD3 UR12, UR12, 0x2, URZ ;  /* 0x000000020c0c7890 */ /* 0x000fe2000fffe03f */
[----:B------:R-:W-:Y:S02]  /*19c0*/  CS2R R68, SRZ ;  /* 0x0000000000447805 */ /* 0x000fe4000001ff00 */
[----:B------:R-:W-:Y:S01]  /*19d0*/  ISETP.NE.AND P0, PT, RZ, UR7, PT ;  /* 0x00000007ff007c0c */ /* 0x000fe2000bf05270 */
[----:B------:R-:W-:Y:S01]  /*19e0*/  UIADD3 UR14, UR14, 0x2, URZ ;  /* 0x000000020e0e7890 */ /* 0x000fe2000fffe03f */
[----:B------:R-:W-:Y:S01]  /*19f0*/  IMAD.MOV.U32 R70, RZ, RZ, RZ ;  /* 0x000000ffff467224 */ /* 0x000fe200078e00ff */
[----:B------:R-:W-:Y:S01]  /*1a00*/  UMOV UR13, 0x80000020 ;  /* 0x80000020000d7882 */ /* 0x000fe20000000000 */
[----:B------:R-:W-:Y:S01]  /*1a10*/  UMOV UR15, 0x80000020 ;  /* 0x80000020000f7882 */ /* 0x000fe20000000000 */
[----:B------:R-:W-:Y:S01]  /*1a20*/  IMAD.MOV.U32 R72, RZ, RZ, RZ ;  /* 0x000000ffff487224 */ /* 0x000fe200078e00ff */
[----:B------:R-:W-:-:S02]  /*1a30*/  CS2R R74, SRZ ;  /* 0x00000000004a7805 */ /* 0x000fc4000001ff00 */
[----:B------:R-:W-:Y:S02]  /*1a40*/  CS2R R76, SRZ ;  /* 0x00000000004c7805 */ /* 0x000fe4000001ff00 */
[----:B------:R-:W-:Y:S01]  /*1a50*/  CS2R R78, SRZ ;  /* 0x00000000004e7805 */ /* 0x000fe2000001ff00 */
[----:B------:R-:W-:Y:S01]  /*1a60*/  IMAD.MOV.U32 R80, RZ, RZ, RZ ;  /* 0x000000ffff507224 */ /* 0x000fe200078e00ff */
[----:B------:R-:W-:Y:S01]  /*1a70*/  QGMMA.64x64x32.F32.E4M3.E4M3 R24, gdesc[UR12], R24, gsb0 ;  /* 0x00e000000c1879f3 */ /* 0x000fe20008000818 */
[----:B------:R-:W-:Y:S05]  /*1a80*/  @!P0 BRA `(.L_x_23) ;  /* 0x0000000000888947 */ /* 0x000fea0003800000 */
[----:B------:R-:W-:Y:S02]  /*1a90*/  WARPGROUP.DEPBAR.LE gsb0, 0x0 ;  /* 0x00008000000079c5 */ /* 0x000fe40000010000 */
[----:B------:R-:W-:-:S01]  /*1aa0*/  FADD R79, RZ, R24 ;  /* 0x00000018ff4f7221 */ /* 0x000fc20000000000 */
[----:B------:R-:W-:Y:S01]  /*1ab0*/  FADD R80, RZ, R25 ;  /* 0x00000019ff507221 */ /* 0x000fe20000000000 */
        /* <DEDUP_REMOVED lines=30> */
[----:B------:R-:W-:-:S06]  /*1ca0*/  UMOV UR6, URZ ;  /* 0x0000003f00067c82 */ /* 0x000fcc0008000000 */
.L_x_23:
[----:B------:R-:W-:-:S04]  /*1cb0*/  UIADD3 UR18, UR5, 0x1, URZ ;  /* 0x0000000105127890 */ /* 0x000fc8000fffe03f */
[----:B------:R-:W-:-:S04]  /*1cc0*/  UISETP.NE.AND UP0, UPT, UR18, 0x12, UPT ;  /* 0x000000121200788c */ /* 0x000fc8000bf05270 */
[----:B------:R-:W-:Y:S02]  /*1cd0*/  USEL UR8, URZ, 0x1, UP0 ;  /* 0x000000013f087887 */ /* 0x000fe40008000000 */
[----:B------:R-:W-:Y:S02]  /*1ce0*/  USEL UR18, UR18, URZ, UP0 ;  /* 0x0000003f12127287 */ /* 0x000fe40008000000 */
[----:B------:R-:W-:-:S06]  /*1cf0*/  ULOP3.LUT UR8, UR4, UR8, URZ, 0x3c, !UPT ;  /* 0x0000000804087292 */ /* 0x000fcc000f8e3c3f */
[----:B------:R-:W-:Y:S01]  /*1d00*/  IMAD.U32 R14, RZ, RZ, UR8 ;  /* 0x00000008ff0e7e24 */ /* 0x000fe2000f8e00ff */
[----:B------:R-:W-:-:S06]  /*1d10*/  UMOV UR8, 0x1 ;  /* 0x0000000100087882 */ /* 0x000fcc0000000000 */
.L_x_18:
[----:B------:R-:W-:-:S04]  /*1d20*/  UISETP.LT.AND UP0, UPT, UR9, 0x1, UPT ;  /* 0x000000010900788c */ /* 0x000fc8000bf01270 */
[----:B------:R-:W-:-:S04]  /*1d30*/  USEL UR12, UR9, 0x1, UP0 ;  /* 0x00000001090c7887 */ /* 0x000fc80008000000 */
[----:B------:R-:W-:-:S04]  /*1d40*/  UIADD3 UR12, UR9, -UR12, URZ ;  /* 0x8000000c090c7290 */ /* 0x000fc8000fffe03f */
[----:B------:R-:W-:-:S06]  /*1d50*/  UISETP.GE.AND UP0, UPT, UR12, 0x1, UPT ;  /* 0x000000010c00788c */ /* 0x000fcc000bf06270 */
[----:B------:R-:W-:-:S13]  /*1d60*/  PLOP3.LUT P0, PT, PT, PT, UP0, 0x80, 0x0 ;  /* 0x000000000000781c */ /* 0x000fda0003f0f008 */
[----:B------:R-:W-:Y:S05]  /*1d70*/  @!P0 BRA `(.L_x_24) ;  /* 0x0000000400888947 */ /* 0x000fea0003800000 */
[----:B01----:R-:W-:Y:S01]  /*1d80*/  IMAD.U32 R8, RZ, RZ, UR12 ;  /* 0x0000000cff087e24 */ /* 0x003fe2000f8e00ff */
[----:B------:R-:W-:Y:S01]  /*1d90*/  ULDC UR19, c[0x0][0x50c] ;  /* 0x0001430000137ab9 */ /* 0x000fe20000000800 */
[----:B------:R-:W-:-:S07]  /*1da0*/  IMAD.U32 R9, RZ, RZ, UR5 ;  /* 0x00000005ff097e24 */ /* 0x000fce000f8e00ff */
.L_x_32:
[----:B------:R-:W-:-:S13]  /*1db0*/  ISETP.NE.AND P1, PT, R81, 0x3, PT ;  /* 0x000000035100780c */ /* 0x000fda0003f25270 */
[----:B------:R-:W-:Y:S05]  /*1dc0*/  @!P1 BRA `(.L_x_25) ;  /* 0x0000000000049947 */ /* 0x000fea0003800000 */
[----:B------:R-:W-:Y:S01]  /*1dd0*/  BPT.TRAP 0x1 ;  /* 0x000000040000795c */ /* 0x000fe20000300000 */
.L_x_25:
[----:B------:R-:W0:Y:S01]  /*1de0*/  S2UR UR12, SR_CgaCtaId ;  /* 0x00000000000c79c3 */ /* 0x000e220000008800 */
[----:B------:R-:W-:Y:S01]  /*1df0*/  UMOV UR10, 0x400 ;  /* 0x00000400000a7882 */ /* 0x000fe20000000000 */
[----:B------:R-:W-:Y:S01]  /*1e00*/  SHF.L.U32 R10, R14, 0x1f, RZ ;  /* 0x0000001f0e0a7819 */ /* 0x000fe200000006ff */
[----:B0-----:R-:W-:-:S04]  /*1e10*/  ULEA UR10, UR12, UR10, 0x18 ;  /* 0x0000000a0c0a7291 */ /* 0x001fc8000f8ec03f */
[----:B------:R-:W-:-:S09]  /*1e20*/  ULEA UR12, UR18, UR10, 0x3 ;  /* 0x0000000a120c7291 */ /* 0x000fd2000f8e183f */
[----:B------:R0:W1:Y:S01]  /*1e30*/  SYNCS.PHASECHK.TRANS64.TRYWAIT P0, [UR12], R10 ;  /* 0x0000000aff0075a7 */ /* 0x000062000800014c */
[----:B------:R-:W-:Y:S05]  /*1e40*/  @!P1 BRA `(.L_x_26) ;  /* 0x0000000000049947 */ /* 0x000fea0003800000 */
[----:B------:R-:W-:Y:S01]  /*1e50*/  BPT.TRAP 0x1 ;  /* 0x000000040000795c */ /* 0x000fe20000300000 */
.L_x_26:
[----:B-1----:R-:W-:Y:S05]  /*1e60*/  @P0 BRA `(.L_x_27) ;  /* 0x0000000000080947 */ /* 0x002fea0003800000 */
[----:B------:R-:W1:Y:S02]  /*1e70*/  SYNCS.PHASECHK.TRANS64.TRYWAIT P0, [UR12], R10 ;  /* 0x0000000aff0075a7 */ /* 0x000e64000800014c */
[----:B-1----:R-:W-:Y:S05]  /*1e80*/  @!P0 BRA `(.L_x_28) ;  /* 0x0000005400e48947 */ /* 0x002fea0003800000 */
.L_x_27:
[----:B------:R-:W-:Y:S01]  /*1e90*/  UIADD3 UR12, UR10, 0x24200, URZ ;  /* 0x000242000a0c7890 */ /* 0x000fe2000fffe03f */
[----:B------:R-:W-:Y:S01]  /*1ea0*/  WARPGROUP.ARRIVE ;  /* 0x00000000000079c5 */ /* 0x000fe20000000000 */
[----:B------:R-:W-:Y:S02]  /*1eb0*/  UISETP.NE.AND UP0, UPT, UR7, URZ, UPT ;  /* 0x0000003f0700728c */ /* 0x000fe4000bf05270 */
[----:B------:R-:W-:Y:S02]  /*1ec0*/  USHF.R.U32.HI UR12, URZ, 0x4, UR12 ;  /* 0x000000043f0c7899 */ /* 0x000fe4000801160c */
[----:B------:R-:W-:Y:S02]  /*1ed0*/  USEL UR8, UR8, URZ, !UP0 ;  /* 0x0000003f08087287 */ /* 0x000fe4000c000000 */
[----:B------:R-:W-:Y:S02]  /*1ee0*/  ULOP3.LUT UR7, UR12, 0x3fff, URZ, 0xc0, !UPT ;  /* 0x00003fff0c077892 */ /* 0x000fe4000f8ec03f */
[----:B------:R-:W-:-:S02]  /*1ef0*/  ULOP3.LUT UR12, UR11, 0x10000, URZ, 0xfc, !UPT ;  /* 0x000100000b0c7892 */ /* 0x000fc4000f8efc3f */
[----:B------:R-:W-:Y:S02]  /*1f00*/  ULOP3.LUT UR7, UR7, 0x10000, URZ, 0xfc, !UPT ;  /* 0x0001000007077892 */ /* 0x000fe4000f8efc3f */
[----:B------:R-:W-:Y:S02]  /*1f10*/  UISETP.NE.U32.AND UP0, UPT, UR8, URZ, UPT ;  /* 0x0000003f0800728c */ /* 0x000fe4000bf05070 */
[----:B------:R-:W-:Y:S02]  /*1f20*/  ULEA UR12, UR18, UR12, 0x9 ;  /* 0x0000000c120c7291 */ /* 0x000fe4000f8e483f */
[----:B------:R-:W-:Y:S01]  /*1f30*/  ULEA UR14, UR18, UR7, 0x8 ;  /* 0x00000007120e7291 */ /* 0x000fe2000f8e403f */
[----:B------:R-:W-:Y:S01]  /*1f40*/  UMOV UR13, 0x80000020 ;  /* 0x80000020000d7882 */ /* 0x000fe20000000000 */
[----:B------:R-:W-:Y:S01]  /*1f50*/  UMOV UR15, 0x80000020 ;  /* 0x80000020000f7882 */ /* 0x000fe20000000000 */
[----:B------:R-:W-:-:S06]  /*1f60*/  UIADD3 UR6, UR6, 0x2, URZ ;  /* 0x0000000206067890 */ /* 0x000fcc000fffe03f */
[----:B------:R-:W-:Y:S01]  /*1f70*/  QGMMA.64x64x32.F32.E4M3.E4M3 R24, gdesc[UR12], R24, UP0 ;  /* 0x00e000000c1879f3 */ /* 0x000fe2000bf00818 */
[----:B------:R-:W-:Y:S02]  /*1f80*/  UIADD3 UR12, UR12, 0x2, URZ ;  /* 0x000000020c0c7890 */ /* 0x000fe4000fffe03f */
[----:B------:R-:W-:Y:S01]  /*1f90*/  UIADD3 UR14, UR14, 0x2, URZ ;  /* 0x000000020e0e7890 */ /* 0x000fe2000fffe03f */
[----:B------:R-:W-:Y:S01]  /*1fa0*/  UMOV UR13, 0x80000020 ;  /* 0x80000020000d7882 */ /* 0x000fe20000000000 */
[----:B------:R-:W-:Y:S01]  /*1fb0*/  UMOV UR15, 0x80000020 ;  /* 0x80000020000f7882 */ /* 0x000fe20000000000 */
[----:B------:R-:W-:-:S04]  /*1fc0*/  UISETP.NE.AND UP0, UPT, UR6, UR19, UPT ;  /* 0x000000130600728c */ /* 0x000fc8000bf05270 */
[----:B------:R-:W-:-:S06]  /*1fd0*/  USEL UR7, URZ, 0x1, UP0 ;  /* 0x000000013f077887 */ /* 0x000fcc0008000000 */
[----:B------:R-:W-:Y:S01]  /*1fe0*/  ISETP.NE.AND P0, PT, RZ, UR7, PT ;  /* 0x00000007ff007c0c */ /* 0x000fe2000bf05270 */
[----:B------:R-:W-:Y:S03]  /*1ff0*/  QGMMA.64x64x32.F32.E4M3.E4M3 R24, gdesc[UR12], R24, gsb0 ;  /* 0x00e000000c1879f3 */ /* 0x000fe60008000818 */
[----:B------:R-:W-:-:S09]  /*2000*/  WARPGROUP.DEPBAR.LE gsb0, 0x1 ;  /* 0x00008000000079c5 */ /* 0x000fd20000010100 */
[----:B------:R-:W-:Y:S05]  /*2010*/  @!P0 BRA `(.L_x_29) ;  /* 0x0000000000888947 */ /* 0x000fea0003800000 */
[----:B------:R-:W-:Y:S02]  /*2020*/  WARPGROUP.DEPBAR.LE gsb0, 0x0 ;  /* 0x00008000000079c5 */ /* 0x000fe40000010000 */
[----:B------:R-:W-:-:S01]  /*2030*/  FADD R79, R24, R79 ;  /* 0x0000004f184f7221 */ /* 0x000fc20000000000 */
[----:B------:R-:W-:Y:S01]  /*2040*/  FADD R80, R25, R80 ;  /* 0x0000005019507221 */ /* 0x000fe20000000000 */
        /* <DEDUP_REMOVED lines=30> */
[----:B------:R-:W-:-:S06]  /*2230*/  UMOV UR6, URZ ;  /* 0x0000003f00067c82 */ /* 0x000fcc0008000000 */
.L_x_29:
[----:B------:R-:W-:Y:S05]  /*2240*/  @!P1 BRA `(.L_x_30) ;  /* 0x0000000000049947 */ /* 0x000fea0003800000 */
[----:B------:R-:W-:Y:S01]  /*2250*/  BPT.TRAP 0x1 ;  /* 0x000000040000795c */ /* 0x000fe20000300000 */
.L_x_30:
[----:B------:R-:W-:-:S13]  /*2260*/  ISETP.NE.AND P0, PT, R6, RZ, PT ;  /* 0x000000ff0600720c */ /* 0x000fda0003f05270 */
[----:B01----:R-:W-:-:S05]  /*2270*/  @P0 LEA R10, R9, UR10, 0x3 ;  /* 0x0000000a090a0c11 */ /* 0x003fca000f8e18ff */
[----:B------:R-:W-:-:S05]  /*2280*/  @P0 VIADD R10, R10, 0x90 ;  /* 0x000000900a0a0836 */ /* 0x000fca0000000000 */
[----:B------:R-:W-:-:S04]  /*2290*/  @P0 PRMT R10, R3, 0x654, R10 ;  /* 0x00000654030a0816 */ /* 0x000fc8000000000a */
[----:B------:R0:W-:Y:S01]  /*22a0*/  @P0 SYNCS.ARRIVE.TRANS64.RED.A1T0 RZ, [R10+URZ], RZ ;  /* 0x000000ff0aff09a7 */ /* 0x0001e2000810043f */
[----:B------:R-:W-:-:S13]  /*22b0*/  ISETP.GT.U32.AND P0, PT, R2, 0x1, PT ;  /* 0x000000010200780c */ /* 0x000fda0003f04070 */
[----:B0-----:R-:W-:Y:S05]  /*22c0*/  @P0 BRA `(.L_x_31) ;  /* 0x0000000000040947 */ /* 0x001fea0003800000 */
[----:B------:R-:W-:Y:S01]  /*22d0*/  BPT.TRAP 0x1 ;  /* 0x000000040000795c */ /* 0x000fe20000300000 */
.L_x_31:
[----:B------:R-:W-:Y:S01]  /*22e0*/  UIADD3 UR18, UR18, 0x1, URZ ;  /* 0x0000000112127890 */ /* 0x000fe2000fffe03f */
[C---:B------:R-:W-:Y:S01]  /*22f0*/  ISETP.GT.AND P1, PT, R8.reuse, 0x1, PT ;  /* 0x000000010800780c */ /* 0x040fe20003f24270 */
[----:B------:R-:W-:Y:S02]  /*2300*/  VIADD R9, R9, 0x1 ;  /* 0x0000000109097836 */ /* 0x000fe40000000000 */
[----:B------:R-:W-:Y:S01]  /*2310*/  UISETP.NE.AND UP0, UPT, UR18, 0x12, UPT ;  /* 0x000000121200788c */ /* 0x000fe2000bf05270 */
[----:B------:R-:W-:Y:S02]  /*2320*/  VIADD R8, R8, 0xffffffff ;  /* 0xffffffff08087836 */ /* 0x000fe40000000000 */
[C---:B------:R-:W-:Y:S01]  /*2330*/  ISETP.NE.AND P0, PT, R9.reuse, 0x12, PT ;  /* 0x000000120900780c */ /* 0x040fe20003f05270 */
[----:B------:R-:W-:Y:S02]  /*2340*/  USEL UR8, URZ, 0x1, UP0 ;  /* 0x000000013f087887 */ /* 0x000fe40008000000 */
[----:B------:R-:W-:Y:S01]  /*2350*/  USEL UR18, UR18, URZ, UP0 ;  /* 0x0000003f12127287 */ /* 0x000fe20008000000 */
[----:B------:R-:W-:-:S03]  /*2360*/  SEL R9, R9, RZ, P0 ;  /* 0x000000ff09097207 */ /* 0x000fc60000000000 */
[----:B------:R-:W-:Y:S01]  /*2370*/  LOP3.LUT R14, R14, UR8, RZ, 0x3c, !PT ;  /* 0x000000080e0e7c12 */ /* 0x000fe2000f8e3cff */
[----:B------:R-:W-:Y:S01]  /*2380*/  UMOV UR8, 0x1 ;  /* 0x0000000100087882 */ /* 0x000fe20000000000 */
[----:B------:R-:W-:Y:S06]  /*2390*/  @P1 BRA `(.L_x_32) ;  /* 0xfffffff800841947 */ /* 0x000fec000383ffff */
.L_x_24:
[----:B------:R-:W-:Y:S01]  /*23a0*/  UISETP.NE.AND UP0, UPT, UR6, URZ, UPT ;  /* 0x0000003f0600728c */ /* 0x000fe2000bf05270 */
[----:B01----:R-:W0:Y:S03]  /*23b0*/  LDC R8, c[0x0][0x28c] ;  /* 0x0000a300ff087b82 */ /* 0x003e260000000800 */
[----:B------:R-:W-:-:S06]  /*23c0*/  USEL UR6, URZ, 0x1, !UP0 ;  /* 0x000000013f067887 */ /* 0x000fcc000c000000 */
[----:B------:R-:W-:Y:S02]  /*23d0*/  ISETP.NE.AND P0, PT, RZ, UR6, PT ;  /* 0x00000006ff007c0c */ /* 0x000fe4000bf05270 */
[----:B0-----:R-:W-:-:S11]  /*23e0*/  ISETP.GE.AND P1, PT, R8, 0x1, PT ;  /* 0x000000010800780c */ /* 0x001fd60003f26270 */
[----:B------:R-:W-:Y:S05]  /*23f0*/  @!P0 BRA `(.L_x_33) ;  /* 0x0000000000848947 */ /* 0x000fea0003800000 */
[----:B------:R-:W-:Y:S02]  /*2400*/  WARPGROUP.DEPBAR.LE gsb0, 0x0 ;  /* 0x00008000000079c5 */ /* 0x000fe40000010000 */
[----:B------:R-:W-:Y:S01]  /*2410*/  FADD R79, R24, R79 ;  /* 0x0000004f184f7221 */ /* 0x000fe20000000000 */
        /* <DEDUP_REMOVED lines=30> */
[----:B------:R-:W-:-:S07]  /*2600*/  FADD R16, R16, R55 ;  /* 0x0000003710107221 */ /* 0x000fce0000000000 */
.L_x_33:
[----:B------:R-:W-:Y:S02]  /*2610*/  WARPGROUP.DEPBAR.LE gsb0, 0x0 ;  /* 0x00008000000079c5 */ /* 0x000fe40000010000 */
[----:B------:R-:W-:Y:S05]  /*2620*/  @!P1 BRA `(.L_x_34) ;  /* 0x0000000000549947 */ /* 0x000fea0003800000 */
[----:B------:R-:W-:-:S13]  /*2630*/  ISETP.NE.AND P0, PT, R81, 0x3, PT ;  /* 0x000000035100780c */ /* 0x000fda0003f05270 */
[----:B------:R-:W-:Y:S05]  /*2640*/  @!P0 BRA `(.L_x_35) ;  /* 0x0000000000048947 */ /* 0x000fea0003800000 */
[----:B------:R-:W-:Y:S01]  /*2650*/  BPT.TRAP 0x1 ;  /* 0x000000040000795c */ /* 0x000fe20000300000 */
.L_x_35:
[----:B------:R-:W-:Y:S01]  /*2660*/  ISETP.NE.AND P0, PT, R6, RZ, PT ;  /* 0x000000ff0600720c */ /* 0x000fe20003f05270 */
[----:B------:R-:W-:Y:S01]  /*2670*/  BSSY B0, `(.L_x_36) ;  /* 0x000000e000007945 */ /* 0x000fe20003800000 */
[----:B------:R-:W-:-:S11]  /*2680*/  ISETP.GT.U32.AND P1, PT, R2, 0x1, PT ;  /* 0x000000010200780c */ /* 0x000fd60003f24070 */
[----:B------:R-:W-:Y:S05]  /*2690*/  @!P0 BRA `(.L_x_37) ;  /* 0x00000000002c8947 */ /* 0x000fea0003800000 */
[----:B------:R-:W-:-:S04]  /*26a0*/  UISETP.LT.AND UP0, UPT, UR9, 0x1, UPT ;  /* 0x000000010900788c */ /* 0x000fc8000bf01270 */
[----:B------:R-:W-:-:S04]  /*26b0*/  USEL UR8, UR9, 0x1, UP0 ;  /* 0x0000000109087887 */ /* 0x000fc80008000000 */
[----:B------:R-:W-:-:S04]  /*26c0*/  UIADD3 UR8, UR5, UR9, -UR8 ;  /* 0x0000000905087290 */ /* 0x000fc8000fffe808 */
[----:B------:R-:W-:-:S04]  /*26d0*/  UIMAD.WIDE.U32 UR6, UR8, 0x38e38e39, URZ ;  /* 0x38e38e39080678a5 */ /* 0x000fc8000f8e003f */
[----:B------:R-:W-:-:S04]  /*26e0*/  USHF.R.U32.HI UR6, URZ, 0x2, UR7 ;  /* 0x000000023f067899 */ /* 0x000fc80008011607 */
[----:B------:R-:W-:-:S04]  /*26f0*/  UIMAD UR8, UR6, -0x12, UR8 ;  /* 0xffffffee060878a4 */ /* 0x000fc8000f8e0208 */
[----:B------:R-:W-:-:S04]  /*2700*/  ULEA UR8, UR8, UR10, 0x3 ;  /* 0x0000000a08087291 */ /* 0x000fc8000f8e183f */
[----:B------:R-:W-:-:S06]  /*2710*/  UIADD3 UR8, UR8, 0x90, URZ ;  /* 0x0000009008087890 */ /* 0x000fcc000fffe03f */
[----:B------:R-:W-:-:S05]  /*2720*/  IMAD.U32 R8, RZ, RZ, UR8 ;  /* 0x00000008ff087e24 */ /* 0x000fca000f8e00ff */
[----:B------:R-:W-:-:S04]  /*2730*/  PRMT R8, R3, 0x654, R8 ;  /* 0x0000065403087816 */ /* 0x000fc80000000008 */
[----:B------:R0:W-:Y:S03]  /*2740*/  SYNCS.ARRIVE.TRANS64.RED.A1T0 RZ, [R8+URZ], RZ ;  /* 0x000000ff08ff79a7 */ /* 0x0001e6000810043f */
.L_x_37:
[----:B------:R-:W-:Y:S05]  /*2750*/  BSYNC B0 ;  /* 0x0000000000007941 */ /* 0x000fea0003800000 */
.L_x_36:
[----:B------:R-:W-:Y:S05]  /*2760*/  @P1 BRA `(.L_x_34) ;  /* 0x0000000000041947 */ /* 0x000fea0003800000 */
[----:B------:R-:W-:Y:S01]  /*2770*/  BPT.TRAP 0x1 ;  /* 0x000000040000795c */ /* 0x000fe20000300000 */
.L_x_34:
[----:B------:R-:W1:Y:S01]  /*2780*/  LDC R24, c[0x0][0x288] ;  /* 0x0000a200ff187b82 */ /* 0x000e620000000800 */
[C---:B------:R-:W-:Y:S01]  /*2790*/  LOP3.LUT R14, R0.reuse, 0x3, RZ, 0xc0, !PT ;  /* 0x00000003000e7812 */ /* 0x040fe200078ec0ff */
[----:B------:R-:W-:Y:S01]  /*27a0*/  IMAD.SHL.U32 R25, R15, 0x40, RZ ;  /* 0x000000400f197824 */ /* 0x000fe200078e00ff */
[--C-:B0-----:R-:W-:Y:S01]  /*27b0*/  SHF.R.U32.HI R8, RZ, 0x2, R0.reuse ;  /* 0x00000002ff087819 */ /* 0x101fe20000011600 */
[----:B------:R-:W-:Y:S01]  /*27c0*/  UIADD3 UR5, UR9, UR5, URZ ;  /* 0x0000000509057290 */ /* 0x000fe2000fffe03f */
[----:B------:R-:W-:Y:S01]  /*27d0*/  LOP3.LUT R10, R0, 0x60, RZ, 0xc0, !PT ;  /* 0x00000060000a7812 */ /* 0x000fe200078ec0ff */
[----:B------:R-:W-:Y:S01]  /*27e0*/  ULDC UR12, c[0x0][0x284] ;  /* 0x0000a100000c7ab9 */ /* 0x000fe20000000800 */
[----:B------:R-:W-:Y:S01]  /*27f0*/  SHF.R.U32.HI R11, RZ, 0x7, R0 ;  /* 0x00000007ff0b7819 */ /* 0x000fe20000011600 */
[----:B------:R-:W-:Y:S01]  /*2800*/  UISETP.GT.U32.AND UP0, UPT, UR5, 0x11, UPT ;  /* 0x000000110500788c */ /* 0x000fe2000bf04070 */
[----:B------:R-:W-:Y:S01]  /*2810*/  LOP3.LUT R9, R8, 0x7, RZ, 0xc0, !PT ;  /* 0x0000000708097812 */ /* 0x000fe200078ec0ff */
[----:B------:R-:W-:Y:S01]  /*2820*/  UISETP.GE.U32.AND UP1, UPT, UR9, 0x12, UPT ;  /* 0x000000120900788c */ /* 0x000fe2000bf26070 */
[----:B------:R-:W-:Y:S01]  /*2830*/  SHF.R.U32.HI R10, RZ, 0x1, R10 ;  /* 0x00000001ff0a7819 */ /* 0x000fe2000001160a */
[----:B------:R-:W-:Y:S01]  /*2840*/  UISETP.LT.U32.AND UP0, UPT, UR9, 0x12, UP0 ;  /* 0x000000120900788c */ /* 0x000fe20008701070 */
[----:B------:R-:W-:Y:S01]  /*2850*/  LOP3.LUT R8, R11, 0x1, RZ, 0xc0, !PT ;  /* 0x000000010b087812 */ /* 0x000fe200078ec0ff */
[----:B------:R-:W-:Y:S01]  /*2860*/  ULDC.64 UR10, c[0x0][0x5d0] ;  /* 0x00017400000a7ab9 */ /* 0x000fe20000000a00 */
[----:B------:R-:W-:Y:S01]  /*2870*/  IADD3 R27, RZ, -R10, -R9 ;  /* 0x8000000aff1b7210 */ /* 0x000fe20007ffe809 */
[----:B------:R-:W-:Y:S01]  /*2880*/  UIMAD.WIDE.U32 UR6, UR5, 0x38e38e39, URZ ;  /* 0x38e38e39050678a5 */ /* 0x000fe2000f8e003f */
[----:B------:R-:W-:Y:S01]  /*2890*/  SHF.R.S32.HI R32, RZ, 0x1f, R73 ;  /* 0x0000001fff207819 */ /* 0x000fe20000011449 */
[----:B------:R-:W-:Y:S01]  /*28a0*/  USEL UR8, URZ, 0x1, !UP0 ;  /* 0x000000013f087887 */ /* 0x000fe2000c000000 */
[C---:B------:R-:W-:Y:S01]  /*28b0*/  IMAD.SHL.U32 R26, R8.reuse, 0x40, RZ ;  /* 0x00000040081a7824 */ /* 0x040fe200078e00ff */
[----:B------:R-:W-:Y:S01]  /*28c0*/  USHF.R.U32.HI UR6, URZ, 0x2, UR7 ;  /* 0x000000023f067899 */ /* 0x000fe20008011607 */
[----:B------:R-:W-:Y:S01]  /*28d0*/  IMAD R27, R8, -0x40, R27 ;  /* 0xffffffc0081b7824 */ /* 0x000fe200078e021b */
[----:B------:R-:W-:Y:S01]  /*28e0*/  ULOP3.LUT UR4, UR4, UR8, URZ, 0x3c, !UPT ;  /* 0x0000000804047292 */ /* 0x000fe2000f8e3c3f */
[----:B------:R-:W-:Y:S01]  /*28f0*/  IMAD R8, R32, UR10, RZ ;  /* 0x0000000a20087c24 */ /* 0x000fe2000f8e02ff */
[----:B-1----:R-:W-:Y:S01]  /*2900*/  ISETP.GE.AND P0, PT, R25, R24, PT ;  /* 0x000000181900720c */ /* 0x002fe20003f06270 */
[----:B------:R-:W-:Y:S01]  /*2910*/  IMAD R28, R14, -0x2, R24 ;  /* 0xfffffffe0e1c7824 */ /* 0x000fe200078e0218 */
[----:B------:R-:W-:Y:S01]  /*2920*/  LOP3.LUT R11, R26, 0x40, R9, 0xe2, !PT ;  /* 0x000000401a0b7812 */ /* 0x000fe200078ee209 */
[C---:B------:R-:W-:Y:S01]  /*2930*/  IMAD.SHL.U32 R24, R71.reuse, 0x80, RZ ;  /* 0x0000008047187824 */ /* 0x040fe200078e00ff */
[----:B------:R-:W-:Y:S01]  /*2940*/  UIMAD UR5, UR6, -0x12, UR5 ;  /* 0xffffffee060578a4 */ /* 0x000fe2000f8e0205 */
[----:B------:R-:W-:Y:S01]  /*2950*/  IMAD.SHL.U32 R14, R0, 0x2, RZ ;  /* 0x00000002000e7824 */ /* 0x000fe200078e00ff */
[----:B------:R-:W-:Y:S01]  /*2960*/  @UP1 ULOP3.LUT UR4, UR4, 0x1, UR6, 0x78, !UPT ;  /* 0x0000000104041892 */ /* 0x000fe2000f8e7806 */
[----:B------:R-:W-:Y:S01]  /*2970*/  IMAD.WIDE R30, R71, 0x80, RZ ;  /* 0x00000080471e7825 */ /* 0x000fe200078e02ff */
[----:B------:R-:W-:-:S02]  /*2980*/  ISETP.GE.OR P0, PT, R24, UR12, P0 ;  /* 0x0000000c18007c0c */ /* 0x000fc40008706670 */
[----:B------:R-:W-:Y:S01]  /*2990*/  LOP3.LUT R14, R25, 0x6, R14, 0xf8, !PT ;  /* 0x00000006190e7812 */ /* 0x000fe200078ef80e */
[C---:B------:R-:W-:Y:S01]  /*29a0*/  IMAD R29, R73.reuse, UR11, R8 ;  /* 0x0000000b491d7c24 */ /* 0x040fe2000f8e0208 */
[----:B------:R-:W-:Y:S01]  /*29b0*/  IADD3 R27, -R24, UR12, R27 ;  /* 0x0000000c181b7c10 */ /* 0x000fe2000fffe11b */
[----:B------:R-:W-:Y:S01]  /*29c0*/  IMAD.IADD R28, R28, 0x1, -R25 ;  /* 0x000000011c1c7824 */ /* 0x000fe200078e0a19 */
[----:B------:R-:W-:Y:S01]  /*29d0*/  SHF.R.S32.HI R15, RZ, 0x1f, R14 ;  /* 0x0000001fff0f7819 */ /* 0x000fe2000001140e */
[----:B------:R-:W-:Y:S01]  /*29e0*/  IMAD.MOV.U32 R26, RZ, RZ, -0x1 ;  /* 0xffffffffff1a7424 */ /* 0x000fe200078e00ff */
[----:B------:R-:W-:Y:S01]  /*29f0*/  LOP3.LUT R33, R30, R11, R10, 0xfe, !PT ;  /* 0x0000000b1e217212 */ /* 0x000fe200078efe0a */
[----:B------:R-:W-:-:S04]  /*2a00*/  IMAD.WIDE.U32 R8, R73, UR10, R14 ;  /* 0x0000000a49087c25 */ /* 0x000fc8000f8e000e */
[----:B------:R-:W-:Y:S01]  /*2a10*/  IMAD.IADD R9, R9, 0x1, R29 ;  /* 0x0000000109097824 */ /* 0x000fe200078e021d */
[----:B------:R-:W-:Y:S06]  /*2a20*/  @P0 BRA `(.L_x_38) ;  /* 0x0000002400940947 */ /* 0x000fec0003800000 */
[----:B------:R-:W0:Y:S01]  /*2a30*/  LDC.64 R24, c[0x0][0x5c8] ;  /* 0x00017200ff187b82 */ /* 0x000e220000000a00 */
[----:B------:R-:W-:Y:S01]  /*2a40*/  ULDC.64 UR6, c[0x0][0x5c0] ;  /* 0x0001700000067ab9 */ /* 0x000fe20000000a00 */
[----:B------:R-:W-:Y:S01]  /*2a50*/  BSSY B0, `(.L_x_38) ;  /* 0x0000262000007945 */ /* 0x000fe20003800000 */
[-C--:B0-----:R-:W-:Y:S02]  /*2a60*/  IMAD R10, R31, R24.reuse, RZ ;  /* 0x000000181f0a7224 */ /* 0x081fe400078e02ff */
[----:B------:R-:W-:-:S04]  /*2a70*/  IMAD.WIDE.U32 R8, R33, R24, R8 ;  /* 0x0000001821087225 */ /* 0x000fc800078e0008 */
[----:B------:R-:W-:Y:S01]  /*2a80*/  IMAD R11, R33, R25, R10 ;  /* 0x00000019210b7224 */ /* 0x000fe200078e020a */
[----:B------:R-:W-:Y:S02]  /*2a90*/  LEA R10, P0, R24, R8, 0x3 ;  /* 0x00000008180a7211 */ /* 0x000fe400078018ff */
[----:B------:R-:W-:Y:S01]  /*2aa0*/  IADD3 R8, P1, R8, UR6, RZ ;  /* 0x0000000608087c10 */ /* 0x000fe2000ff3e0ff */
[----:B------:R-:W-:Y:S01]  /*2ab0*/  IMAD.IADD R9, R9, 0x1, R11 ;  /* 0x0000000109097824 */ /* 0x000fe200078e020b */
[----:B------:R-:W-:-:S04]  /*2ac0*/  IADD3 R10, P2, R10, UR6, RZ ;  /* 0x000000060a0a7c10 */ /* 0x000fc8000ff5e0ff */
[----:B------:R-:W-:Y:S02]  /*2ad0*/  LEA.HI.X R11, R24, R9, R25, 0x3, P0 ;  /* 0x00000009180b7211 */ /* 0x000fe400000f1c19 */
[----:B----45:R-:W-:Y:S02]  /*2ae0*/  FSETP.NEU.AND P0, PT, R12, RZ, PT ;  /* 0x000000ff0c00720b */ /* 0x030fe40003f0d000 */
[----:B------:R-:W-:Y:S02]  /*2af0*/  IADD3.X R9, R9, UR7, RZ, P1, !PT ;  /* 0x0000000709097c10 */ /* 0x000fe40008ffe4ff */
[----:B------:R-:W-:-:S09]  /*2b00*/  IADD3.X R11, R11, UR7, RZ, P2, !PT ;  /* 0x000000070b0b7c10 */ /* 0x000fd200097fe4ff */
[----:B------:R-:W-:Y:S05]  /*2b10*/  @!P0 BRA `(.L_x_39) ;  /* 0x0000001c00148947 */ /* 0x000fea0003800000 */
[----:B------:R-:W-:Y:S01]  /*2b20*/  ULDC.64 UR6, c[0x0][0x5b8] ;  /* 0x00016e0000067ab9 */ /* 0x000fe20000000a00 */
[----:B------:R-:W-:Y:S01]  /*2b30*/  ISETP.GE.AND P0, PT, R28, 0x1, PT ;  /* 0x000000011c00780c */ /* 0x000fe20003f06270 */
[----:B------:R-:W-:Y:S01]  /*2b40*/  IMAD R32, R32, UR6, RZ ;  /* 0x0000000620207c24 */ /* 0x000fe2000f8e02ff */
[----:B------:R-:W-:Y:S01]  /*2b50*/  ULDC.64 UR10, c[0x0][0x5a8] ;  /* 0x00016a00000a7ab9 */ /* 0x000fe20000000a00 */
[----:B------:R-:W-:Y:S01]  /*2b60*/  IMAD.WIDE.U32 R24, R73, UR6, R14 ;  /* 0x0000000649187c25 */ /* 0x000fe2000f8e000e */
[----:B------:R-:W-:Y:S01]  /*2b70*/  ISETP.LT.OR P3, PT, R27, 0x1, !P0 ;  /* 0x000000011b00780c */ /* 0x000fe20004761670 */
[----:B------:R-:W-:Y:S02]  /*2b80*/  BSSY B1, `(.L_x_40) ;  /* 0x000000c000017945 */ /* 0x000fe40003800000 */
[----:B------:R-:W-:Y:S01]  /*2b90*/  IMAD R73, R73, UR7, R32 ;  /* 0x0000000749497c24 */ /* 0x000fe2000f8e0220 */
[----:B------:R-:W-:Y:S02]  /*2ba0*/  ULDC.64 UR6, c[0x0][0x5b0] ;  /* 0x00016c0000067ab9 */ /* 0x000fe40000000a00 */
[----:B------:R-:W-:-:S02]  /*2bb0*/  IMAD R29, R31, UR6, RZ ;  /* 0x000000061f1d7c24 */ /* 0x000fc4000f8e02ff */
[----:B------:R-:W-:Y:S02]  /*2bc0*/  IMAD.IADD R25, R25, 0x1, R73 ;  /* 0x0000000119197824 */ /* 0x000fe400078e0249 */
[C---:B------:R-:W-:Y:S02]  /*2bd0*/  IMAD R29, R33.reuse, UR7, R29 ;  /* 0x00000007211d7c24 */ /* 0x040fe4000f8e021d */
[----:B------:R-:W-:-:S03]  /*2be0*/  IMAD.WIDE.U32 R14, R33, UR6, R24 ;  /* 0x00000006210e7c25 */ /* 0x000fc6000f8e0018 */
[----:B------:R-:W-:-:S04]  /*2bf0*/  IADD3 R14, P1, R14, UR10, RZ ;  /* 0x0000000a0e0e7c10 */ /* 0x000fc8000ff3e0ff */
[--C-:B------:R-:W-:Y:S02]  /*2c00*/  IADD3.X R15, R15, UR11, R29.reuse, P1, !PT ;  /* 0x0000000b0f0f7c10 */ /* 0x100fe40008ffe41d */
[----:B------:R-:W-:Y:S01]  /*2c10*/  PRMT R29, RZ, 0x7610, R29 ;  /* 0x00007610ff1d7816 */ /* 0x000fe2000000001d */
[----:B------:R-:W-:Y:S06]  /*2c20*/  @P3 BRA `(.L_x_41) ;  /* 0x0000000000043947 */ /* 0x000fec0003800000 */
[----:B------:R0:W5:Y:S02]  /*2c30*/  LDG.E.U8 R29, desc[UR16][R14.64] ;  /* 0x000000100e1d7981 */ /* 0x000164000c1e1100 */
.L_x_41:
[----:B------:R-:W-:Y:S05]  /*2c40*/  BSYNC B1 ;  /* 0x0000000000017941 */ /* 0x000fea0003800000 */
.L_x_40:
[----:B-----5:R-:W-:Y:S01]  /*2c50*/  LOP3.LUT R29, R29, 0xff, RZ, 0xc0, !PT ;  /* 0x000000ff1d1d7812 */ /* 0x020fe200078ec0ff */
[----:B------:R-:W-:Y:S01]  /*2c60*/  BSSY B1, `(.L_x_42) ;  /* 0x000000c000017945 */ /* 0x000fe20003800000 */
[----:B------:R-:W-:Y:S02]  /*2c70*/  ISETP.GE.AND P1, PT, R28, 0x2, PT ;  /* 0x000000021c00780c */ /* 0x000fe40003f26270 */
[----:B------:R-:W-:Y:S02]  /*2c80*/  F2FP.F16.E4M3.UNPACK_B R29, R29 ;  /* 0x0000001dff1d723e */ /* 0x000fe400020006ff */
[----:B------:R-:W-:-:S03]  /*2c90*/  ISETP.LT.OR P2, PT, R27, 0x1, !P1 ;  /* 0x000000011b00780c */ /* 0x000fc60004f41670 */
[----:B------:R-:W-:-:S05]  /*2ca0*/  HADD2.F32 R29, -RZ, R29.H0_H0 ;  /* 0x2000001dff1d7230 */ /* 0x000fca0000004100 */
[----:B------:R-:W-:Y:S01]  /*2cb0*/  FMUL R32, R29, R12 ;  /* 0x0000000c1d207220 */ /* 0x000fe20000400000 */
[----:B------:R-:W-:-:S03]  /*2cc0*/  PRMT R29, RZ, 0x7610, R29 ;  /* 0x00007610ff1d7816 */ /* 0x000fc6000000001d */
[----:B--2---:R-:W-:-:S05]  /*2cd0*/  FFMA R32, R79, R7, R32 ;  /* 0x000000074f207223 */ /* 0x004fca0000000020 */
[----:B------:R-:W-:-:S05]  /*2ce0*/  F2FP.SATFINITE.E4M3.F32.PACK_AB_MERGE_C R35, RZ, R32, RZ ;  /* 0x00000020ff23723e */ /* 0x000fca00048070ff */
[----:B------:R1:W-:Y:S01]  /*2cf0*/  @!P3 STG.E.U8 desc[UR16][R8.64], R35 ;  /* 0x000000230800b986 */ /* 0x0003e2000c101110 */
[----:B------:R-:W-:Y:S05]  /*2d00*/  @P2 BRA `(.L_x_43) ;  /* 0x0000000000042947 */ /* 0x000fea0003800000 */
[----:B------:R2:W5:Y:S02]  /*2d10*/  LDG.E.U8 R29, desc[UR16][R14.64+0x1] ;  /* 0x000001100e1d7981 */ /* 0x000564000c1e1100 */
.L_x_43:
[----:B------:R-:W-:Y:S05]  /*2d20*/  BSYNC B1 ;  /* 0x0000000000017941 */ /* 0x000fea0003800000 */
.L_x_42:
[----:B-----5:R-:W-:Y:S01]  /*2d30*/  LOP3.LUT R29, R29, 0xff, RZ, 0xc0, !PT ;  /* 0x000000ff1d1d7812 */ /* 0x020fe200078ec0ff */
[----:B------:R-:W-:Y:S01]  /*2d40*/  BSSY B1, `(.L_x_44) ;  /* 0x0000012000017945 */ /* 0x000fe20003800000 */
[----:B------:R-:W-:Y:S02]  /*2d50*/  IADD3 R33, P3, R33, 0x8, RZ ;  /* 0x0000000821217810 */ /* 0x000fe40007f7e0ff */
[----:B------:R-:W-:Y:S02]  /*2d60*/  F2FP.F16.E4M3.UNPACK_B R29, R29 ;  /* 0x0000001dff1d723e */ /* 0x000fe400020006ff */
[----:B------:R-:W-:Y:S01]  /*2d70*/  ISETP.LT.OR P0, PT, R27, 0x9, !P0 ;  /* 0x000000091b00780c */ /* 0x000fe20004701670 */
[----:B------:R-:W-:Y:S02]  /*2d80*/  IMAD.X R30, RZ, RZ, R31, P3 ;  /* 0x000000ffff1e7224 */ /* 0x000fe400018e061f */
[----:B------:R-:W-:Y:S02]  /*2d90*/  HADD2.F32 R29, -RZ, R29.H0_H0 ;  /* 0x2000001dff1d7230 */ /* 0x000fe40000004100 */
[----:B------:R-:W-:-:S02]  /*2da0*/  IMAD R30, R30, UR6, RZ ;  /* 0x000000061e1e7c24 */ /* 0x000fc4000f8e02ff */
[----:B------:R-:W-:-:S04]  /*2db0*/  IMAD.WIDE.U32 R24, R33, UR6, R24 ;  /* 0x0000000621187c25 */ /* 0x000fc8000f8e0018 */
[----:B------:R-:W-:Y:S01]  /*2dc0*/  FMUL R29, R29, R12 ;  /* 0x0000000c1d1d7220 */ /* 0x000fe20000400000 */
[----:B------:R-:W-:-:S03]  /*2dd0*/  IMAD R33, R33, UR7, R30 ;  /* 0x0000000721217c24 */ /* 0x000fc6000f8e021e */
[----:B------:R-:W-:Y:S01]  /*2de0*/  FFMA R29, R80, R7, R29 ;  /* 0x00000007501d7223 */ /* 0x000fe2000000001d */
[----:B------:R-:W-:-:S04]  /*2df0*/  IADD3 R24, P3, R24, UR10, RZ ;  /* 0x0000000a18187c10 */ /* 0x000fc8000ff7e0ff */
[----:B------:R-:W-:Y:S02]  /*2e00*/  F2FP.SATFINITE.E4M3.F32.PACK_AB_MERGE_C R31, RZ, R29, RZ ;  /* 0x0000001dff1f723e */ /* 0x000fe400048070ff */
[----:B------:R-:W-:Y:S02]  /*2e10*/  IADD3.X R25, R25, UR11, R33, P3, !PT ;  /* 0x0000000b19197c10 */ /* 0x000fe40009ffe421 */
[----:B------:R-:W-:Y:S01]  /*2e20*/  PRMT R29, RZ, 0x7610, R29 ;  /* 0x00007610ff1d7816 */ /* 0x000fe2000000001d */
[----:B------:R3:W-:Y:S01]  /*2e30*/  @!P2 STG.E.U8 desc[UR16][R8.64+0x1], R31 ;  /* 0x0000011f0800a986 */ /* 0x0007e2000c101110 */
[----:B------:R-:W-:Y:S05]  /*2e40*/  @P0 BRA `(.L_x_45) ;  /* 0x0000000000040947 */ /* 0x000fea0003800000 */
[----:B------:R4:W5:Y:S02]  /*2e50*/  LDG.E.U8 R29, desc[UR16][R24.64] ;  /* 0x00000010181d7981 */ /* 0x000964000c1e1100 */
.L_x_45:
[----:B------:R-:W-:Y:S05]  /*2e60*/  BSYNC B1 ;  /* 0x0000000000017941 */ /* 0x000fea0003800000 */
.L_x_44:
[----:B-----5:R-:W-:Y:S01]  /*2e70*/  LOP3.LUT R29, R29, 0xff, RZ, 0xc0, !PT ;  /* 0x000000ff1d1d7812 */ /* 0x020fe200078ec0ff */
[----:B------:R-:W-:Y:S01]  /*2e80*/  BSSY B1, `(.L_x_46) ;  /* 0x000000b000017945 */ /* 0x000fe20003800000 */
[----:B------:R-:W-:Y:S02]  /*2e90*/  ISETP.LT.OR P1, PT, R27, 0x9, !P1 ;  /* 0x000000091b00780c */ /* 0x000fe40004f21670 */
[----:B------:R-:W-:-:S05]  /*2ea0*/  F2FP.F16.E4M3.UNPACK_B R29, R29 ;  /* 0x0000001dff1d723e */ /* 0x000fca00020006ff */
[----:B------:R-:W-:-:S05]  /*2eb0*/  HADD2.F32 R29, -RZ, R29.H0_H0 ;  /* 0x2000001dff1d7230 */ /* 0x000fca0000004100 */
[----:B------:R-:W-:Y:S01]  /*2ec0*/  FMUL R30, R29, R12 ;  /* 0x0000000c1d1e7220 */ /* 0x000fe20000400000 */
[----:B------:R-:W-:-:S03]  /*2ed0*/  PRMT R29, RZ, 0x7610, R29 ;  /* 0x00007610ff1d7816 */ /* 0x000fc6000000001d */
[----:B------:R-:W-:-:S05]  /*2ee0*/  FFMA R30, R77, R7, R30 ;  /* 0x000000074d1e7223 */ /* 0x000fca000000001e */
[----:B---3--:R-:W-:-:S05]  /*2ef0*/  F2FP.SATFINITE.E4M3.F32.PACK_AB_MERGE_C R31, RZ, R30, RZ ;  /* 0x0000001eff1f723e */ /* 0x008fca00048070ff */
[----:B------:R3:W-:Y:S01]  /*2f00*/  @!P0 STG.E.U8 desc[UR16][R10.64], R31 ;  /* 0x0000001f0a008986 */ /* 0x0007e2000c101110 */
[----:B------:R-:W-:Y:S05]  /*2f10*/  @P1 BRA `(.L_x_47) ;  /* 0x0000000000041947 */ /* 0x000fea0003800000 */
[----:B------:R0:W5:Y:S02]  /*2f20*/  LDG.E.U8 R29, desc[UR16][R24.64+0x1] ;  /* 0x00000110181d7981 */ /* 0x000164000c1e1100 */
.L_x_47:
[----:B------:R-:W-:Y:S05]  /*2f30*/  BSYNC B1 ;  /* 0x0000000000017941 */ /* 0x000fea0003800000 */
.L_x_46:
[----:B-----5:R-:W-:Y:S01]  /*2f40*/  LOP3.LUT R29, R29, 0xff, RZ, 0xc0, !PT ;  /* 0x000000ff1d1d7812 */ /* 0x020fe200078ec0ff */
[----:B------:R-:W-:Y:S01]  /*2f50*/  BSSY B1, `(.L_x_48) ;  /* 0x000000c000017945 */ /* 0x000fe20003800000 */
[----:B------:R-:W-:Y:S02]  /*2f60*/  ISETP.GE.AND P0, PT, R28, 0x9, PT ;  /* 0x000000091c00780c */ /* 0x000fe40003f06270 */
[----:B------:R-:W-:Y:S02]  /*2f70*/  F2FP.F16.E4M3.UNPACK_B R29, R29 ;  /* 0x0000001dff1d723e */ /* 0x000fe400020006ff */
[----:B------:R-:W-:-:S03]  /*2f80*/  ISETP.LT.OR P2, PT, R27, 0x1, !P0 ;  /* 0x000000011b00780c */ /* 0x000fc60004741670 */
[----:B------:R-:W-:-:S05]  /*2f90*/  HADD2.F32 R29, -RZ, R29.H0_H0 ;  /* 0x2000001dff1d7230 */ /* 0x000fca0000004100 */
[----:B------:R-:W-:-:S04]  /*2fa0*/  FMUL R29, R29, R12 ;  /* 0x0000000c1d1d7220 */ /* 0x000fc80000400000 */
[----:B------:R-:W-:-:S05]  /*2fb0*/  FFMA R29, R78, R7, R29 ;  /* 0x000000074e1d7223 */ /* 0x000fca000000001d */
[----:B---3--:R-:W-:Y:S02]  /*2fc0*/  F2FP.SATFINITE.E4M3.F32.PACK_AB_MERGE_C R31, RZ, R29, RZ ;  /* 0x0000001dff1f723e */ /* 0x008fe400048070ff */
[----:B------:R-:W-:-:S03]  /*2fd0*/  PRMT R29, RZ, 0x7610, R29 ;  /* 0x00007610ff1d7816 */ /* 0x000fc6000000001d */
[----:B------:R3:W-:Y:S01]  /*2fe0*/  @!P1 STG.E.U8 desc[UR16][R10.64+0x1], R31 ;  /* 0x0000011f0a009986 */ /* 0x0007e2000c101110 */
[----:B------:R-:W-:Y:S05]  /*2ff0*/  @P2 BRA `(.L_x_49) ;  /* 0x0000000000042947 */ /* 0x000fea0003800000 */
[----:B------:R0:W5:Y:S02]  /*3000*/  LDG.E.U8 R29, desc[UR16][R14.64+0x8] ;  /* 0x000008100e1d7981 */ /* 0x000164000c1e1100 */
.L_x_49:
[----:B------:R-:W-:Y:S05]  /*3010*/  BSYNC B1 ;  /* 0x0000000000017941 */ /* 0x000fea0003800000 */
.L_x_48:
        /* <DEDUP_REMOVED lines=13> */
.L_x_51:
[----:B------:R-:W-:Y:S05]  /*30f0*/  BSYNC B1 ;  /* 0x0000000000017941 */ /* 0x000fea0003800000 */
.L_x_50:
[----:B-----5:R-:W-:Y:S01]  /*3100*/  LOP3.LUT R29, R29, 0xff, RZ, 0xc0, !PT ;  /* 0x000000ff1d1d7812 */ /* 0x020fe200078ec0ff */
[----:B------:R-:W-:Y:S01]  /*3110*/  BSSY B1, `(.L_x_52) ;  /* 0x000000b000017945 */ /* 0x000fe20003800000 */
[----:B------:R-:W-:Y:S02]  /*3120*/  ISETP.LT.OR P0, PT, R27, 0x9, !P0 ;  /* 0x000000091b00780c */ /* 0x000fe40004701670 */
[----:B------:R-:W-:-:S05]  /*3130*/  F2FP.F16.E4M3.UNPACK_B R29, R29 ;  /* 0x0000001dff1d723e */ /* 0x000fca00020006ff */
        /* <DEDUP_REMOVED lines=8> */
.L_x_53:
[----:B------:R-:W-:Y:S05]  /*31c0*/  BSYNC B1 ;  /* 0x0000000000017941 */ /* 0x000fea0003800000 */
.L_x_52:
        /* <DEDUP_REMOVED lines=12> */
.L_x_55:
[----:B------:R-:W-:Y:S05]  /*3290*/  BSYNC B1 ;  /* 0x0000000000017941 */ /* 0x000fea0003800000 */
.L_x_54:
        /* <DEDUP_REMOVED lines=13> */
.L_x_57:
[----:B------:R-:W-:Y:S05]  /*3370*/  BSYNC B1 ;  /* 0x0000000000017941 */ /* 0x000fea0003800000 */
.L_x_56:
        /* <DEDUP_REMOVED lines=13> */
.L_x_59:
[----:B------:R-:W-:Y:S05]  /*3450*/  BSYNC B1 ;  /* 0x0000000000017941 */ /* 0x000fea0003800000 */
.L_x_58:
        /* <DEDUP_REMOVED lines=12> */
.L_x_61:
[----:B------:R-:W-:Y:S05]  /*3520*/  BSYNC B1 ;  /* 0x0000000000017941 */ /* 0x000fea0003800000 */
.L_x_60:
        /* <DEDUP_REMOVED lines=12> */
.L_x_63:
[----:B------:R-:W-:Y:S05]  /*35f0*/  BSYNC B1 ;  /* 0x0000000000017941 */ /* 0x000fea0003800000 */
.L_x_62:
        /* <DEDUP_REMOVED lines=13> */
.L_x_65:
[----:B------:R-:W-:Y:S05]  /*36d0*/  BSYNC B1 ;  /* 0x0000000000017941 */ /* 0x000fea0003800000 */
.L_x_64:
        /* <DEDUP_REMOVED lines=13> */
.L_x_67:
[----:B------:R-:W-:Y:S05]  /*37b0*/  BSYNC B1 ;  /* 0x0000000000017941 */ /* 0x000fea0003800000 */
.L_x_66:
        /* <DEDUP_REMOVED lines=12> */
.L_x_69:
[----:B------:R-:W-:Y:S05]  /*3880*/  BSYNC B1 ;  /* 0x0000000000017941 */ /* 0x000fea0003800000 */
.L_x_68:
        /* <DEDUP_REMOVED lines=12> */
.L_x_71:
[----:B------:R-:W-:Y:S05]  /*3950*/  BSYNC B1 ;  /* 0x0000000000017941 */ /* 0x000fea0003800000 */
.L_x_70:
        /* <DEDUP_REMOVED lines=13> */
.L_x_73:
[----:B------:R-:W-:Y:S05]  /*3a30*/  BSYNC B1 ;  /* 0x0000000000017941 */ /* 0x000fea0003800000 */
.L_x_72:
        /* <DEDUP_REMOVED lines=13> */
.L_x_75:
[----:B------:R-:W-:Y:S05]  /*3b10*/  BSYNC B1 ;  /* 0x0000000000017941 */ /* 0x000fea0003800000 */
.L_x_74:
        /* <DEDUP_REMOVED lines=12> */
.L_x_77:
[----:B------:R-:W-:Y:S05]  /*3be0*/  BSYNC B1 ;  /* 0x0000000000017941 */ /* 0x000fea0003800000 */
.L_x_76:
        /* <DEDUP_REMOVED lines=12> */
.L_x_79:
[----:B------:R-:W-:Y:S05]  /*3cb0*/  BSYNC B1 ;  /* 0x0000000000017941 */ /* 0x000fea0003800000 */
.L_x_78:
        /* <DEDUP_REMOVED lines=13> */
.L_x_81:
[----:B------:R-:W-:Y:S05]  /*3d90*/  BSYNC B1 ;  /* 0x0000000000017941 */ /* 0x000fea0003800000 */
.L_x_80:
        /* <DEDUP_REMOVED lines=13> */
.L_x_83:
[----:B------:R-:W-:Y:S05]  /*3e70*/  BSYNC B1 ;  /* 0x0000000000017941 */ /* 0x000fea0003800000 */
.L_x_82:
        /* <DEDUP_REMOVED lines=12> */
.L_x_85:
[----:B------:R-:W-:Y:S05]  /*3f40*/  BSYNC B1 ;  /* 0x0000000000017941 */ /* 0x000fea0003800000 */
.L_x_84:
[----:B-----5:R-:W-:Y:S01]  /*3f50*/  LOP3.LUT R29, R29, 0xff, RZ, 0xc0, !PT ;  /* 0x000000ff1d1d7812 */ /* 0x020fe200078ec0ff */
[----:B------:R-:W-:Y:S01]  /*3f60*/  BSSY B1, `(.L_x_86) ;  /* 0x000000b000017945 */ /* 0x000fe20003800000 */
[----:B------:R-:W-:Y:S02]  /*3f70*/  ISETP.LT.OR P1, PT, R27, 0x9, !P1 ;  /* 0x000000091b00780c */ /* 0x000fe40004f21670 */
[----:B------:R-:W-:-:S05]  /*3f80*/  F2FP.F16.E4M3.UNPACK_B R29, R29 ;  /* 0x0000001dff1d723e */ /* 0x000fca00020006ff */
[----:B------:R-:W-:-:S05]  /*3f90*/  HADD2.F32 R29, -RZ, R29.H0_H0 ;  /* 0x2000001dff1d7230 */ /* 0x000fca0000004100 */
[----:B------:R-:W-:-:S04]  /*3fa0*/  FMUL R30, R29, R12 ;  /* 0x0000000c1d1e7220 */ /* 0x000fc80000400000 */
[----:B------:R-:W-:Y:S01]  /*3fb0*/  FFMA R30, R23, R7, R30 ;  /* 0x00000007171e7223 */ /* 0x000fe2000000001e */
[----:B------:R-:W-:-:S04]  /*3fc0*/  PRMT R23, RZ, 0x7610, R23 ;  /* 0x00007610ff177816 */ /* 0x000fc80000000017 */
[----:B------:R-:W-:-:S05]  /*3fd0*/  F2FP.SATFINITE.E4M3.F32.PACK_AB_MERGE_C R29, RZ, R30, RZ ;  /* 0x0000001eff1d723e */ /* 0x000fca00048070ff */
[----:B------:R0:W-:Y:S01]  /*3fe0*/  @!P0 STG.E.U8 desc[UR16][R10.64+0x28], R29 ;  /* 0x0000281d0a008986 */ /* 0x0001e2000c101110 */
[----:B------:R-:W-:Y:S05]  /*3ff0*/  @P1 BRA `(.L_x_87) ;  /* 0x0000000000041947 */ /* 0x000fea0003800000 */
[----:B------:R0:W5:Y:S02]  /*4000*/  LDG.E.U8 R23, desc[UR16][R24.64+0x29] ;  /* 0x0000291018177981 */ /* 0x000164000c1e1100 */
.L_x_87:
[----:B------:R-:W-:Y:S05]  /*4010*/  BSYNC B1 ;  /* 0x0000000000017941 */ /* 0x000fea0003800000 */
.L_x_86:
        /* <DEDUP_REMOVED lines=8> */
[----:B0-----:R-:W-:Y:S02]  /*40a0*/  F2FP.SATFINITE.E4M3.F32.PACK_AB_MERGE_C R29, RZ, R23, RZ ;  /* 0x00000017ff1d723e */ /* 0x001fe400048070ff */
[----:B------:R-:W-:-:S03]  /*40b0*/  PRMT R23, RZ, 0x7610, R23 ;  /* 0x00007610ff177816 */ /* 0x000fc60000000017 */
[----:B------:R0:W-:Y:S01]  /*40c0*/  @!P1 STG.E.U8 desc[UR16][R10.64+0x29], R29 ;  /* 0x0000291d0a009986 */ /* 0x0001e2000c101110 */
[----:B------:R-:W-:Y:S05]  /*40d0*/  @P2 BRA `(.L_x_89) ;  /* 0x0000000000042947 */ /* 0x000fea0003800000 */
[----:B------:R0:W5:Y:S02]  /*40e0*/  LDG.E.U8 R23, desc[UR16][R14.64+0x30] ;  /* 0x000030100e177981 */ /* 0x000164000c1e1100 */
.L_x_89:
[----:B------:R-:W-:Y:S05]  /*40f0*/  BSYNC B1 ;  /* 0x0000000000017941 */ /* 0x000fea0003800000 */
.L_x_88:
[----:B-----5:R-:W-:Y:S01]  /*4100*/  LOP3.LUT R23, R23, 0xff, RZ, 0xc0, !PT ;  /* 0x000000ff17177812 */ /* 0x020fe200078ec0ff */
[----:B------:R-:W-:Y:S01]  /*4110*/  BSSY B1, `(.L_x_90) ;  /* 0x000000c000017945 */ /* 0x000fe20003800000 */
[----:B------:R-:W-:Y:S02]  /*4120*/  ISETP.GE.AND P1, PT, R28, 0x32, PT ;  /* 0x000000321c00780c */ /* 0x000fe40003f26270 */
[----:B------:R-:W-:Y:S02]  /*4130*/  F2FP.F16.E4M3.UNPACK_B R23, R23 ;  /* 0x00000017ff17723e */ /* 0x000fe400020006ff */
[----:B------:R-:W-:-:S03]  /*4140*/  ISETP.LT.OR P3, PT, R27, 0x1, !P1 ;  /* 0x000000011b00780c */ /* 0x000fc60004f61670 */
        /* <DEDUP_REMOVED lines=8> */
.L_x_91:
[----:B------:R-:W-:Y:S05]  /*41d0*/  BSYNC B1 ;  /* 0x0000000000017941 */ /* 0x000fea0003800000 */
.L_x_90:
[----:B-----5:R-:W-:Y:S01]  /*41e0*/  LOP3.LUT R21, R21, 0xff, RZ, 0xc0, !PT ;  /* 0x000000ff15157812 */ /* 0x020fe200078ec0ff */
[----:B------:R-:W-:Y:S01]  /*41f0*/  BSSY B1, `(.L_x_92) ;  /* 0x000000b000017945 */ /* 0x000fe20003800000 */
[----:B------:R-:W-:Y:S02]  /*4200*/  ISETP.LT.OR P0, PT, R27, 0x9, !P0 ;  /* 0x000000091b00780c */ /* 0x000fe40004701670 */
[----:B------:R-:W-:-:S05]  /*4210*/  F2FP.F16.E4M3.UNPACK_B R21, R21 ;  /* 0x00000015ff15723e */ /* 0x000fca00020006ff */
        /* <DEDUP_REMOVED lines=8> */
.L_x_93:
[----:B------:R-:W-:Y:S05]  /*42a0*/  BSYNC B1 ;  /* 0x0000000000017941 */ /* 0x000fea0003800000 */
.L_x_92:
        /* <DEDUP_REMOVED lines=12> */
.L_x_95:
[----:B------:R-:W-:Y:S05]  /*4370*/  BSYNC B1 ;  /* 0x0000000000017941 */ /* 0x000fea0003800000 */
.L_x_94:
        /* <DEDUP_REMOVED lines=13> */
.L_x_97:
[----:B------:R-:W-:Y:S05]  /*4450*/  BSYNC B1 ;  /* 0x0000000000017941 */ /* 0x000fea0003800000 */
.L_x_96:
        /* <DEDUP_REMOVED lines=13> */
.L_x_99:
[----:B------:R-:W-:Y:S05]  /*4530*/  BSYNC B1 ;  /* 0x0000000000017941 */ /* 0x000fea0003800000 */
.L_x_98:
[----:B-----5:R-:W-:Y:S01]  /*4540*/  LOP3.LUT R17, R17, 0xff, RZ, 0xc0, !PT ;  /* 0x000000ff11117812 */ /* 0x020fe200078ec0ff */
[----:B------:R-:W-:Y:S01]  /*4550*/  BSSY B1, `(.L_x_100) ;  /* 0x000000b000017945 */ /* 0x000fe20003800000 */
[----:B------:R-:W-:Y:S02]  /*4560*/  ISETP.LT.OR P0, PT, R27, 0x9, !P0 ;  /* 0x000000091b00780c */ /* 0x000fe40004701670 */
[----:B------:R-:W-:Y:S02]  /*4570*/  F2FP.F16.E4M3.UNPACK_B R17, R17 ;  /* 0x00000011ff11723e */ /* 0x000fe400020006ff */
[----:B0-2---:R-:W-:-:S03]  /*4580*/  PRMT R14, RZ, 0x7610, R14 ;  /* 0x00007610ff0e7816 */ /* 0x005fc6000000000e */
[----:B------:R-:W-:-:S05]  /*4590*/  HADD2.F32 R17, -RZ, R17.H0_H0 ;  /* 0x20000011ff117230 */ /* 0x000fca0000004100 */
[----:B------:R-:W-:-:S04]  /*45a0*/  FMUL R17, R17, R12 ;  /* 0x0000000c11117220 */ /* 0x000fc80000400000 */
[----:B------:R-:W-:-:S05]  /*45b0*/  FFMA R17, R18, R7, R17 ;  /* 0x0000000712117223 */ /* 0x000fca0000000011 */
[----:B------:R-:W-:-:S05]  /*45c0*/  F2FP.SATFINITE.E4M3.F32.PACK_AB_MERGE_C R17, RZ, R17, RZ ;  /* 0x00000011ff11723e */ /* 0x000fca00048070ff */
[----:B------:R0:W-:Y:S01]  /*45d0*/  @!P3 STG.E.U8 desc[UR16][R8.64+0x39], R17 ;  /* 0x000039110800b986 */ /* 0x0001e2000c101110 */
[----:B------:R-:W-:Y:S05]  /*45e0*/  @P0 BRA `(.L_x_101) ;  /* 0x0000000000040947 */ /* 0x000fea0003800000 */
[----:B------:R2:W5:Y:S02]  /*45f0*/  LDG.E.U8 R14, desc[UR16][R24.64+0x38] ;  /* 0x00003810180e7981 */ /* 0x000564000c1e1100 */
.L_x_101:
[----:B------:R-:W-:Y:S05]  /*4600*/  BSYNC B1 ;  /* 0x0000000000017941 */ /* 0x000fea0003800000 */
.L_x_100:
[----:B-----5:R-:W-:Y:S01]  /*4610*/  LOP3.LUT R14, R14, 0xff, RZ, 0xc0, !PT ;  /* 0x000000ff0e0e7812 */ /* 0x020fe200078ec0ff */
[----:B------:R-:W-:Y:S01]  /*4620*/  BSSY B1, `(.L_x_102) ;  /* 0x000000b000017945 */ /* 0x000fe20003800000 */
[----:B------:R-:W-:Y:S02]  /*4630*/  ISETP.LT.OR P1, PT, R27, 0x9, !P1 ;  /* 0x000000091b00780c */ /* 0x000fe40004f21670 */
[----:B------:R-:W-:-:S05]  /*4640*/  F2FP.F16.E4M3.UNPACK_B R14, R14 ;  /* 0x0000000eff0e723e */ /* 0x000fca00020006ff */
[----:B01-3--:R-:W-:-:S05]  /*4650*/  HADD2.F32 R9, -RZ, R14.H0_H0 ;  /* 0x2000000eff097230 */ /* 0x00bfca0000004100 */
[----:B------:R-:W-:-:S04]  /*4660*/  FMUL R8, R9, R12 ;  /* 0x0000000c09087220 */ /* 0x000fc80000400000 */
[----:B------:R-:W-:-:S05]  /*4670*/  FFMA R8, R13, R7, R8 ;  /* 0x000000070d087223 */ /* 0x000fca0000000008 */
[----:B------:R-:W-:Y:S02]  /*4680*/  F2FP.SATFINITE.E4M3.F32.PACK_AB_MERGE_C R9, RZ, R8, RZ ;  /* 0x00000008ff09723e */ /* 0x000fe400048070ff */
[----:B------:R-:W-:-:S03]  /*4690*/  PRMT R8, RZ, 0x7610, R8 ;  /* 0x00007610ff087816 */ /* 0x000fc60000000008 */
[----:B------:R0:W-:Y:S01]  /*46a0*/  @!P0 STG.E.U8 desc[UR16][R10.64+0x38], R9 ;  /* 0x000038090a008986 */ /* 0x0001e2000c101110 */
[----:B------:R-:W-:Y:S05]  /*46b0*/  @P1 BRA `(.L_x_103) ;  /* 0x0000000000041947 */ /* 0x000fea0003800000 */
[----:B------:R1:W5:Y:S02]  /*46c0*/  LDG.E.U8 R8, desc[UR16][R24.64+0x39] ;  /* 0x0000391018087981 */ /* 0x000364000c1e1100 */
.L_x_103:
[----:B------:R-:W-:Y:S05]  /*46d0*/  BSYNC B1 ;  /* 0x0000000000017941 */ /* 0x000fea0003800000 */
.L_x_102:
[----:B------:R-:W-:Y:S05]  /*46e0*/  @P1 BRA `(.L_x_104) ;  /* 0x0000000800601947 */ /* 0x000fea0003800000 */
[----:B-----5:R-:W-:-:S04]  /*46f0*/  LOP3.LUT R8, R8, 0xff, RZ, 0xc0, !PT ;  /* 0x000000ff08087812 */ /* 0x020fc800078ec0ff */
[----:B------:R-:W-:-:S05]  /*4700*/  F2FP.F16.E4M3.UNPACK_B R8, R8 ;  /* 0x00000008ff08723e */ /* 0x000fca00020006ff */
[----:B0-----:R-:W-:-:S05]  /*4710*/  HADD2.F32 R9, -RZ, R8.H0_H0 ;  /* 0x20000008ff097230 */ /* 0x001fca0000004100 */
[----:B------:R-:W-:-:S04]  /*4720*/  FMUL R9, R9, R12 ;  /* 0x0000000c09097220 */ /* 0x000fc80000400000 */
[----:B------:R-:W-:-:S05]  /*4730*/  FFMA R9, R16, R7, R9 ;  /* 0x0000000710097223 */ /* 0x000fca0000000009 */
[----:B------:R-:W-:-:S05]  /*4740*/  F2FP.SATFINITE.E4M3.F32.PACK_AB_MERGE_C R9, RZ, R9, RZ ;  /* 0x00000009ff09723e */ /* 0x000fca00048070ff */
[----:B------:R3:W-:Y:S01]  /*4750*/  STG.E.U8 desc[UR16][R10.64+0x39], R9 ;  /* 0x000039090a007986 */ /* 0x0007e2000c101110 */
[----:B------:R-:W-:Y:S05]  /*4760*/  BRA `(.L_x_104) ;  /* 0x0000000800407947 */ /* 0x000fea0003800000 */
.L_x_39:
[C---:B------:R-:W-:Y:S01]  /*4770*/  ISETP.GE.AND P3, PT, R28.reuse, 0x1, PT ;  /* 0x000000011c00780c */ /* 0x040fe20003f66270 */
[-C--:B--2---:R-:W-:Y:S01]  /*4780*/  FMUL R79, R79, R7.reuse ;  /* 0x000000074f4f7220 */ /* 0x084fe20000400000 */
[----:B------:R-:W-:Y:S01]  /*4790*/  ISETP.GE.AND P0, PT, R28, 0x2, PT ;  /* 0x000000021c00780c */ /* 0x000fe20003f06270 */
[-C--:B------:R-:W-:Y:S01]  /*47a0*/  FMUL R80, R80, R7.reuse ;  /* 0x0000000750507220 */ /* 0x080fe20000400000 */
[----:B------:R-:W-:Y:S01]  /*47b0*/  ISETP.LT.OR P1, PT, R27, 0x1, !P3 ;  /* 0x000000011b00780c */ /* 0x000fe20005f21670 */
[-C--:B------:R-:W-:Y:S01]  /*47c0*/  FMUL R77, R77, R7.reuse ;  /* 0x000000074d4d7220 */ /* 0x080fe20000400000 */
[C---:B------:R-:W-:Y:S01]  /*47d0*/  ISETP.LT.OR P2, PT, R27.reuse, 0x1, !P0 ;  /* 0x000000011b00780c */ /* 0x040fe20004741670 */
[-C--:B------:R-:W-:Y:S01]  /*47e0*/  FMUL R78, R78, R7.reuse ;  /* 0x000000074e4e7220 */ /* 0x080fe20000400000 */
[----:B------:R-:W-:Y:S01]  /*47f0*/  ISETP.LT.OR P3, PT, R27, 0x9, !P3 ;  /* 0x000000091b00780c */ /* 0x000fe20005f61670 */
[----:B------:R-:W-:Y:S01]  /*4800*/  FMUL R75, R75, R7 ;  /* 0x000000074b4b7220 */ /* 0x000fe20000400000 */
[----:B------:R-:W-:Y:S01]  /*4810*/  F2FP.SATFINITE.E4M3.F32.PACK_AB_MERGE_C R79, RZ, R79, RZ ;  /* 0x0000004fff4f723e */ /* 0x000fe200048070ff */
[-C--:B------:R-:W-:Y:S01]  /*4820*/  FMUL R76, R76, R7.reuse ;  /* 0x000000074c4c7220 */ /* 0x080fe20000400000 */
[----:B------:R-:W-:Y:S01]  /*4830*/  F2FP.SATFINITE.E4M3.F32.PACK_AB_MERGE_C R15, RZ, R80, RZ ;  /* 0x00000050ff0f723e */ /* 0x000fe200048070ff */
[----:B------:R-:W-:Y:S01]  /*4840*/  FMUL R74, R74, R7 ;  /* 0x000000074a4a7220 */ /* 0x000fe20000400000 */
[----:B------:R-:W-:Y:S01]  /*4850*/  F2FP.SATFINITE.E4M3.F32.PACK_AB_MERGE_C R77, RZ, R77, RZ ;  /* 0x0000004dff4d723e */ /* 0x000fe200048070ff */
[-C--:B------:R-:W-:Y:S01]  /*4860*/  FMUL R72, R72, R7.reuse ;  /* 0x0000000748487220 */ /* 0x080fe20000400000 */
[----:B------:R-:W-:Y:S01]  /*4870*/  ISETP.LT.OR P0, PT, R27, 0x9, !P0 ;  /* 0x000000091b00780c */ /* 0x000fe20004701670 */
[----:B------:R-:W-:Y:S01]  /*4880*/  @!P1 STG.E.U8 desc[UR16][R8.64], R79 ;  /* 0x0000004f08009986 */ /* 0x000fe2000c101110 */
[C---:B------:R-:W-:Y:S01]  /*4890*/  ISETP.GE.AND P1, PT, R28.reuse, 0x9, PT ;  /* 0x000000091c00780c */ /* 0x040fe20003f26270 */
[----:B------:R-:W-:Y:S01]  /*48a0*/  FMUL R69, R69, R7 ;  /* 0x0000000745457220 */ /* 0x000fe20000400000 */
[----:B------:R-:W-:Y:S01]  /*48b0*/  F2FP.SATFINITE.E4M3.F32.PACK_AB_MERGE_C R75, RZ, R75, RZ ;  /* 0x0000004bff4b723e */ /* 0x000fe200048070ff */
[----:B------:R0:W-:Y:S01]  /*48c0*/  @!P2 STG.E.U8 desc[UR16][R8.64+0x1], R15 ;  /* 0x0000010f0800a986 */ /* 0x0001e2000c101110 */
[----:B------:R-:W-:Y:S01]  /*48d0*/  ISETP.GE.AND P2, PT, R28, 0xa, PT ;  /* 0x0000000a1c00780c */ /* 0x000fe20003f46270 */
[-C--:B------:R-:W-:Y:S01]  /*48e0*/  FMUL R70, R70, R7.reuse ;  /* 0x0000000746467220 */ /* 0x080fe20000400000 */
[----:B------:R-:W-:Y:S01]  /*48f0*/  F2FP.SATFINITE.E4M3.F32.PACK_AB_MERGE_C R25, RZ, R76, RZ ;  /* 0x0000004cff19723e */ /* 0x000fe200048070ff */
[----:B------:R-:W-:Y:S01]  /*4900*/  @!P3 STG.E.U8 desc[UR16][R10.64], R77 ;  /* 0x0000004d0a00b986 */ /* 0x000fe2000c101110 */
[C---:B------:R-:W-:Y:S01]  /*4910*/  ISETP.LT.OR P3, PT, R27.reuse, 0x1, !P1 ;  /* 0x000000011b00780c */ /* 0x040fe20004f61670 */
[-C--:B------:R-:W-:Y:S01]  /*4920*/  FMUL R68, R68, R7.reuse ;  /* 0x0000000744447220 */ /* 0x080fe20000400000 */
[----:B------:R-:W-:Y:S01]  /*4930*/  ISETP.LT.OR P5, PT, R27, 0x1, !P2 ;  /* 0x000000011b00780c */ /* 0x000fe200057a1670 */
[-C--:B------:R-:W-:Y:S01]  /*4940*/  FMUL R67, R67, R7.reuse ;  /* 0x0000000743437220 */ /* 0x080fe20000400000 */
[----:B------:R-:W-:Y:S01]  /*4950*/  ISETP.LT.OR P1, PT, R27, 0x9, !P1 ;  /* 0x000000091b00780c */ /* 0x000fe20004f21670 */
[-C--:B------:R-:W-:Y:S01]  /*4960*/  FMUL R65, R65, R7.reuse ;  /* 0x0000000741417220 */ /* 0x080fe20000400000 */
[----:B------:R-:W-:Y:S01]  /*4970*/  F2FP.SATFINITE.E4M3.F32.PACK_AB_MERGE_C R29, RZ, R74, RZ ;  /* 0x0000004aff1d723e */ /* 0x000fe200048070ff */
[-C--:B------:R-:W-:Y:S01]  /*4980*/  FMUL R66, R66, R7.reuse ;  /* 0x0000000742427220 */ /* 0x080fe20000400000 */
[----:B0-----:R-:W-:Y:S01]  /*4990*/  F2FP.SATFINITE.E4M3.F32.PACK_AB_MERGE_C R15, RZ, R78, RZ ;  /* 0x0000004eff0f723e */ /* 0x001fe200048070ff */
[-C--:B------:R-:W-:Y:S01]  /*49a0*/  FMUL R64, R64, R7.reuse ;  /* 0x0000000740407220 */ /* 0x080fe20000400000 */
[----:B------:R-:W-:Y:S01]  /*49b0*/  ISETP.LT.OR P2, PT, R27, 0x9, !P2 ;  /* 0x000000091b00780c */ /* 0x000fe20005741670 */
[-C--:B------:R-:W-:Y:S01]  /*49c0*/  FMUL R63, R63, R7.reuse ;  /* 0x000000073f3f7220 */ /* 0x080fe20000400000 */
[----:B------:R-:W-:Y:S01]  /*49d0*/  F2FP.SATFINITE.E4M3.F32.PACK_AB_MERGE_C R31, RZ, R72, RZ ;  /* 0x00000048ff1f723e */ /* 0x000fe200048070ff */
[----:B------:R0:W-:Y:S01]  /*49e0*/  @!P0 STG.E.U8 desc[UR16][R10.64+0x1], R15 ;  /* 0x0000010f0a008986 */ /* 0x0001e2000c101110 */
[C---:B------:R-:W-:Y:S01]  /*49f0*/  ISETP.GE.AND P0, PT, R28.reuse, 0x11, PT ;  /* 0x000000111c00780c */ /* 0x040fe20003f06270 */
[----:B------:R-:W-:Y:S01]  /*4a00*/  FMUL R61, R61, R7 ;  /* 0x000000073d3d7220 */ /* 0x000fe20000400000 */
[----:B------:R-:W-:Y:S01]  /*4a10*/  F2FP.SATFINITE.E4M3.F32.PACK_AB_MERGE_C R69, RZ, R69, RZ ;  /* 0x00000045ff45723e */ /* 0x000fe200048070ff */
[----:B------:R-:W-:Y:S01]  /*4a20*/  @!P3 STG.E.U8 desc[UR16][R8.64+0x8], R75 ;  /* 0x0000084b0800b986 */ /* 0x000fe2000c101110 */
[----:B------:R-:W-:Y:S01]  /*4a30*/  ISETP.GE.AND P3, PT, R28, 0x12, PT ;  /* 0x000000121c00780c */ /* 0x000fe20003f66270 */
[----:B------:R-:W-:Y:S01]  /*4a40*/  FMUL R62, R62, R7 ;  /* 0x000000073e3e7220 */ /* 0x000fe20000400000 */
[----:B------:R-:W-:Y:S01]  /*4a50*/  F2FP.SATFINITE.E4M3.F32.PACK_AB_MERGE_C R67, RZ, R67, RZ ;  /* 0x00000043ff43723e */ /* 0x000fe200048070ff */
[----:B------:R1:W-:Y:S01]  /*4a60*/  @!P5 STG.E.U8 desc[UR16][R8.64+0x9], R25 ;  /* 0x000009190800d986 */ /* 0x0003e2000c101110 */
[----:B------:R-:W-:Y:S01]  /*4a70*/  ISETP.LT.OR P5, PT, R27, 0x1, !P3 ;  /* 0x000000011b00780c */ /* 0x000fe20005fa1670 */
[-C--:B------:R-:W-:Y:S01]  /*4a80*/  FMUL R59, R59, R7.reuse ;  /* 0x000000073b3b7220 */ /* 0x080fe20000400000 */
[C---:B------:R-:W-:Y:S01]  /*4a90*/  ISETP.LT.OR P3, PT, R27.reuse, 0x9, !P3 ;  /* 0x000000091b00780c */ /* 0x040fe20005f61670 */
[----:B------:R-:W-:Y:S01]  /*4aa0*/  @!P1 STG.E.U8 desc[UR16][R10.64+0x8], R29 ;  /* 0x0000081d0a009986 */ /* 0x000fe2000c101110 */
[----:B------:R-:W-:Y:S01]  /*4ab0*/  ISETP.LT.OR P1, PT, R27, 0x1, !P0 ;  /* 0x000000011b00780c */ /* 0x000fe20004721670 */
[-C--:B------:R-:W-:Y:S01]  /*4ac0*/  FMUL R60, R60, R7.reuse ;  /* 0x000000073c3c7220 */ /* 0x080fe20000400000 */
[----:B0-----:R-:W-:Y:S01]  /*4ad0*/  F2FP.SATFINITE.E4M3.F32.PACK_AB_MERGE_C R15, RZ, R70, RZ ;  /* 0x00000046ff0f723e */ /* 0x001fe200048070ff */
[----:B------:R-:W-:Y:S01]  /*4ae0*/  @!P2 STG.E.U8 desc[UR16][R10.64+0x9], R31 ;  /* 0x0000091f0a00a986 */ /* 0x000fe2000c101110 */
[----:B------:R-:W-:Y:S01]  /*4af0*/  ISETP.GE.AND P2, PT, R28, 0x19, PT ;  /* 0x000000191c00780c */ /* 0x000fe20003f46270 */
[-C--:B------:R-:W-:Y:S01]  /*4b00*/  FMUL R57, R57, R7.reuse ;  /* 0x0000000739397220 */ /* 0x080fe20000400000 */
[C---:B------:R-:W-:Y:S01]  /*4b10*/  ISETP.LT.OR P0, PT, R27.reuse, 0x9, !P0 ;  /* 0x000000091b00780c */ /* 0x040fe20004701670 */
[-C--:B------:R-:W-:Y:S01]  /*4b20*/  FMUL R58, R58, R7.reuse ;  /* 0x000000073a3a7220 */ /* 0x080fe20000400000 */
[----:B------:R-:W-:Y:S01]  /*4b30*/  ISETP.LT.OR P6, PT, R27, 0x1, !P2 ;  /* 0x000000011b00780c */ /* 0x000fe200057c1670 */
[----:B------:R0:W-:Y:S01]  /*4b40*/  @!P5 STG.E.U8 desc[UR16][R8.64+0x11], R15 ;  /* 0x0000110f0800d986 */ /* 0x0001e2000c101110 */
[----:B-1----:R-:W-:Y:S01]  /*4b50*/  F2FP.SATFINITE.E4M3.F32.PACK_AB_MERGE_C R25, RZ, R68, RZ ;  /* 0x00000044ff19723e */ /* 0x002fe200048070ff */
[----:B------:R-:W-:Y:S01]  /*4b60*/  FMUL R56, R56, R7 ;  /* 0x0000000738387220 */ /* 0x000fe20000400000 */
[----:B------:R-:W-:Y:S01]  /*4b70*/  F2FP.SATFINITE.E4M3.F32.PACK_AB_MERGE_C R65, RZ, R65, RZ ;  /* 0x00000041ff41723e */ /* 0x000fe200048070ff */
[----:B------:R-:W-:Y:S01]  /*4b80*/  @!P1 STG.E.U8 desc[UR16][R8.64+0x10], R69 ;  /* 0x0000104508009986 */ /* 0x000fe2000c101110 */
[----:B------:R-:W-:Y:S01]  /*4b90*/  ISETP.GE.AND P1, PT, R28, 0x1a, PT ;  /* 0x0000001a1c00780c */ /* 0x000fe20003f26270 */
[-C--:B------:R-:W-:Y:S01]  /*4ba0*/  FMUL R23, R23, R7.reuse ;  /* 0x0000000717177220 */ /* 0x080fe20000400000 */
[C---:B------:R-:W-:Y:S01]  /*4bb0*/  ISETP.LT.OR P2, PT, R27.reuse, 0x9, !P2 ;  /* 0x000000091b00780c */ /* 0x040fe20005741670 */
[----:B------:R1:W-:Y:S01]  /*4bc0*/  @!P3 STG.E.U8 desc[UR16][R10.64+0x11], R25 ;  /* 0x000011190a00b986 */ /* 0x0003e2000c101110 */
[----:B------:R-:W-:Y:S01]  /*4bd0*/  ISETP.LT.OR P5, PT, R27, 0x1, !P1 ;  /* 0x000000011b00780c */ /* 0x000fe20004fa1670 */
[-C--:B------:R-:W-:Y:S01]  /*4be0*/  FMUL R21, R21, R7.reuse ;  /* 0x0000000715157220 */ /* 0x080fe20000400000 */
[----:B------:R-:W-:Y:S01]  /*4bf0*/  ISETP.LT.OR P3, PT, R27, 0x9, !P1 ;  /* 0x000000091b00780c */ /* 0x000fe20004f61670 */
[----:B------:R-:W-:Y:S01]  /*4c00*/  @!P0 STG.E.U8 desc[UR16][R10.64+0x10], R67 ;  /* 0x000010430a008986 */ /* 0x000fe2000c101110 */
[----:B0-----:R-:W-:Y:S01]  /*4c10*/  F2FP.SATFINITE.E4M3.F32.PACK_AB_MERGE_C R15, RZ, R66, RZ ;  /* 0x00000042ff0f723e */ /* 0x001fe200048070ff */
[-C--:B------:R-:W-:Y:S01]  /*4c20*/  FMUL R22, R22, R7.reuse ;  /* 0x0000000716167220 */ /* 0x080fe20000400000 */
[C---:B------:R-:W-:Y:S01]  /*4c30*/  ISETP.GE.AND P0, PT, R28.reuse, 0x21, PT ;  /* 0x000000211c00780c */ /* 0x040fe20003f06270 */
[----:B------:R-:W-:Y:S01]  /*4c40*/  @!P6 STG.E.U8 desc[UR16][R8.64+0x18], R65 ;  /* 0x000018410800e986 */ /* 0x000fe2000c101110 */
[----:B------:R-:W-:Y:S01]  /*4c50*/  ISETP.GE.AND P1, PT, R28, 0x22, PT ;  /* 0x000000221c00780c */ /* 0x000fe20003f26270 */
[-C--:B------:R-:W-:Y:S01]  /*4c60*/  FMUL R19, R19, R7.reuse ;  /* 0x0000000713137220 */ /* 0x080fe20000400000 */
[C---:B------:R-:W-:Y:S01]  /*4c70*/  ISETP.LT.OR P6, PT, R27.reuse, 0x1, !P0 ;  /* 0x000000011b00780c */ /* 0x040fe200047c1670 */
[-C--:B------:R-:W-:Y:S01]  /*4c80*/  FMUL R20, R20, R7.reuse ;  /* 0x0000000714147220 */ /* 0x080fe20000400000 */
[----:B-1----:R-:W-:Y:S01]  /*4c90*/  F2FP.SATFINITE.E4M3.F32.PACK_AB_MERGE_C R25, RZ, R64, RZ ;  /* 0x00000040ff19723e */ /* 0x002fe200048070ff */
[----:B------:R0:W-:Y:S01]  /*4ca0*/  @!P5 STG.E.U8 desc[UR16][R8.64+0x19], R15 ;  /* 0x0000190f0800d986 */ /* 0x0001e2000c101110 */
[----:B------:R-:W-:Y:S01]  /*4cb0*/  ISETP.LT.OR P5, PT, R27, 0x1, !P1 ;  /* 0x000000011b00780c */ /* 0x000fe20004fa1670 */
[----:B------:R-:W-:Y:S01]  /*4cc0*/  FMUL R17, R17, R7 ;  /* 0x0000000711117220 */ /* 0x000fe20000400000 */
[----:B------:R-:W-:Y:S01]  /*4cd0*/  F2FP.SATFINITE.E4M3.F32.PACK_AB_MERGE_C R63, RZ, R63, RZ ;  /* 0x0000003fff3f723e */ /* 0x000fe200048070ff */
[----:B------:R1:W-:Y:S01]  /*4ce0*/  @!P3 STG.E.U8 desc[UR16][R10.64+0x19], R25 ;  /* 0x000019190a00b986 */ /* 0x0003e2000c101110 */
[----:B------:R-:W-:Y:S01]  /*4cf0*/  F2FP.SATFINITE.E4M3.F32.PACK_AB_MERGE_C R61, RZ, R61, RZ ;  /* 0x0000003dff3d723e */ /* 0x000fe200048070ff */
[-C--:B------:R-:W-:Y:S01]  /*4d00*/  FMUL R18, R18, R7.reuse ;  /* 0x0000000712127220 */ /* 0x080fe20000400000 */
[----:B------:R-:W-:Y:S01]  /*4d10*/  F2FP.SATFINITE.E4M3.F32.PACK_AB_MERGE_C R29, RZ, R62, RZ ;  /* 0x0000003eff1d723e */ /* 0x000fe200048070ff */
[----:B------:R-:W-:Y:S01]  /*4d20*/  @!P2 STG.E.U8 desc[UR16][R10.64+0x18], R63 ;  /* 0x0000183f0a00a986 */ /* 0x000fe2000c101110 */
[----:B------:R-:W-:Y:S01]  /*4d30*/  ISETP.LT.OR P3, PT, R27, 0x9, !P1 ;  /* 0x000000091b00780c */ /* 0x000fe20004f61670 */
[-C--:B------:R-:W-:Y:S01]  /*4d40*/  FMUL R13, R13, R7.reuse ;  /* 0x000000070d0d7220 */ /* 0x080fe20000400000 */
[----:B------:R-:W-:Y:S01]  /*4d50*/  ISETP.GE.AND P2, PT, R28, 0x29, PT ;  /* 0x000000291c00780c */ /* 0x000fe20003f46270 */
[----:B------:R-:W-:Y:S01]  /*4d60*/  @!P6 STG.E.U8 desc[UR16][R8.64+0x20], R61 ;  /* 0x0000203d0800e986 */ /* 0x000fe2000c101110 */
[C---:B------:R-:W-:Y:S01]  /*4d70*/  ISETP.LT.OR P0, PT, R27.reuse, 0x9, !P0 ;  /* 0x000000091b00780c */ /* 0x040fe20004701670 */
[----:B------:R-:W-:Y:S01]  /*4d80*/  FMUL R16, R16, R7 ;  /* 0x0000000710107220 */ /* 0x000fe20000400000 */
[----:B------:R-:W-:Y:S01]  /*4d90*/  ISETP.GE.AND P1, PT, R28, 0x2a, PT ;  /* 0x0000002a1c00780c */ /* 0x000fe20003f26270 */
[----:B------:R-:W-:Y:S01]  /*4da0*/  @!P5 STG.E.U8 desc[UR16][R8.64+0x21], R29 ;  /* 0x0000211d0800d986 */ /* 0x000fe2000c101110 */
[----:B------:R-:W-:-:S02]  /*4db0*/  ISETP.LT.OR P6, PT, R27, 0x1, !P2 ;  /* 0x000000011b00780c */ /* 0x000fc400057c1670 */
[C---:B------:R-:W-:Y:S02]  /*4dc0*/  ISETP.LT.OR P5, PT, R27.reuse, 0x1, !P1 ;  /* 0x000000011b00780c */ /* 0x040fe40004fa1670 */
[----:B------:R-:W-:Y:S02]  /*4dd0*/  F2FP.SATFINITE.E4M3.F32.PACK_AB_MERGE_C R59, RZ, R59, RZ ;  /* 0x0000003bff3b723e */ /* 0x000fe400048070ff */
[----:B0-----:R-:W-:Y:S02]  /*4de0*/  F2FP.SATFINITE.E4M3.F32.PACK_AB_MERGE_C R15, RZ, R60, RZ ;  /* 0x0000003cff0f723e */ /* 0x001fe400048070ff */
[----:B------:R-:W-:Y:S01]  /*4df0*/  F2FP.SATFINITE.E4M3.F32.PACK_AB_MERGE_C R57, RZ, R57, RZ ;  /* 0x00000039ff39723e */ /* 0x000fe200048070ff */
[----:B------:R-:W-:Y:S01]  /*4e00*/  @!P0 STG.E.U8 desc[UR16][R10.64+0x20], R59 ;  /* 0x0000203b0a008986 */ /* 0x000fe2000c101110 */
[----:B-1----:R-:W-:Y:S02]  /*4e10*/  F2FP.SATFINITE.E4M3.F32.PACK_AB_MERGE_C R25, RZ, R58, RZ ;  /* 0x0000003aff19723e */ /* 0x002fe400048070ff */
[C---:B------:R-:W-:Y:S01]  /*4e20*/  ISETP.LT.OR P1, PT, R27.reuse, 0x9, !P1 ;  /* 0x000000091b00780c */ /* 0x040fe20004f21670 */
[----:B------:R0:W-:Y:S01]  /*4e30*/  @!P3 STG.E.U8 desc[UR16][R10.64+0x21], R15 ;  /* 0x0000210f0a00b986 */ /* 0x0001e2000c101110 */
[----:B------:R-:W-:-:S02]  /*4e40*/  ISETP.LT.OR P2, PT, R27, 0x9, !P2 ;  /* 0x000000091b00780c */ /* 0x000fc40005741670 */
[C---:B------:R-:W-:Y:S01]  /*4e50*/  ISETP.GE.AND P3, PT, R28.reuse, 0x31, PT ;  /* 0x000000311c00780c */ /* 0x040fe20003f66270 */
[----:B------:R-:W-:Y:S01]  /*4e60*/  @!P6 STG.E.U8 desc[UR16][R8.64+0x28], R57 ;  /* 0x000028390800e986 */ /* 0x000fe2000c101110 */
[----:B------:R-:W-:Y:S02]  /*4e70*/  ISETP.GE.AND P0, PT, R28, 0x32, PT ;  /* 0x000000321c00780c */ /* 0x000fe40003f06270 */
[----:B------:R-:W-:Y:S01]  /*4e80*/  F2FP.SATFINITE.E4M3.F32.PACK_AB_MERGE_C R23, RZ, R23, RZ ;  /* 0x00000017ff17723e */ /* 0x000fe200048070ff */
[----:B------:R1:W-:Y:S01]  /*4e90*/  @!P5 STG.E.U8 desc[UR16][R8.64+0x29], R25 ;  /* 0x000029190800d986 */ /* 0x0003e2000c101110 */
[C---:B------:R-:W-:Y:S02]  /*4ea0*/  ISETP.LT.OR P5, PT, R27.reuse, 0x1, !P3 ;  /* 0x000000011b00780c */ /* 0x040fe40005fa1670 */
[----:B------:R-:W-:Y:S02]  /*4eb0*/  ISETP.LT.OR P6, PT, R27, 0x1, !P0 ;  /* 0x000000011b00780c */ /* 0x000fe400047c1670 */
[----:B0-----:R-:W-:Y:S01]  /*4ec0*/  F2FP.SATFINITE.E4M3.F32.PACK_AB_MERGE_C R15, RZ, R56, RZ ;  /* 0x00000038ff0f723e */ /* 0x001fe200048070ff */
[----:B------:R-:W-:Y:S01]  /*4ed0*/  @!P2 STG.E.U8 desc[UR16][R10.64+0x28], R23 ;  /* 0x000028170a00a986 */ /* 0x000fe2000c101110 */
[----:B------:R-:W-:-:S02]  /*4ee0*/  F2FP.SATFINITE.E4M3.F32.PACK_AB_MERGE_C R21, RZ, R21, RZ ;  /* 0x00000015ff15723e */ /* 0x000fc400048070ff */
[C---:B------:R-:W-:Y:S01]  /*4ef0*/  ISETP.GE.AND P2, PT, R28.reuse, 0x3a, PT ;  /* 0x0000003a1c00780c */ /* 0x040fe20003f46270 */
[----:B------:R0:W-:Y:S01]  /*4f00*/  @!P1 STG.E.U8 desc[UR16][R10.64+0x29], R15 ;  /* 0x0000290f0a009986 */ /* 0x0001e2000c101110 */
[C---:B------:R-:W-:Y:S02]  /*4f10*/  ISETP.LT.OR P1, PT, R27.reuse, 0x9, !P3 ;  /* 0x000000091b00780c */ /* 0x040fe40005f21670 */
[----:B-1----:R-:W-:Y:S01]  /*4f20*/  F2FP.SATFINITE.E4M3.F32.PACK_AB_MERGE_C R25, RZ, R22, RZ ;  /* 0x00000016ff19723e */ /* 0x002fe200048070ff */
[----:B------:R1:W-:Y:S01]  /*4f30*/  @!P5 STG.E.U8 desc[UR16][R8.64+0x30], R21 ;  /* 0x000030150800d986 */ /* 0x0003e2000c101110 */
[----:B------:R-:W-:Y:S02]  /*4f40*/  ISETP.GE.AND P3, PT, R28, 0x39, PT ;  /* 0x000000391c00780c */ /* 0x000fe40003f66270 */
[C---:B------:R-:W-:Y:S01]  /*4f50*/  ISETP.LT.OR P0, PT, R27.reuse, 0x9, !P0 ;  /* 0x000000091b00780c */ /* 0x040fe20004701670 */
[----:B------:R2:W-:Y:S01]  /*4f60*/  @!P6 STG.E.U8 desc[UR16][R8.64+0x31], R25 ;  /* 0x000031190800e986 */ /* 0x0005e2000c101110 */
[----:B------:R-:W-:-:S02]  /*4f70*/  ISETP.LT.OR P5, PT, R27, 0x1, !P3 ;  /* 0x000000011b00780c */ /* 0x000fc40005fa1670 */
[C---:B------:R-:W-:Y:S02]  /*4f80*/  ISETP.LT.OR P6, PT, R27.reuse, 0x1, !P2 ;  /* 0x000000011b00780c */ /* 0x040fe400057c1670 */
[C---:B------:R-:W-:Y:S02]  /*4f90*/  ISETP.LT.OR P3, PT, R27.reuse, 0x9, !P3 ;  /* 0x000000091b00780c */ /* 0x040fe40005f61670 */
[----:B------:R-:W-:Y:S02]  /*4fa0*/  ISETP.LT.OR P2, PT, R27, 0x9, !P2 ;  /* 0x000000091b00780c */ /* 0x000fe40005741670 */
[----:B------:R-:W-:Y:S02]  /*4fb0*/  F2FP.SATFINITE.E4M3.F32.PACK_AB_MERGE_C R19, RZ, R19, RZ ;  /* 0x00000013ff13723e */ /* 0x000fe400048070ff */
[----:B0-----:R-:W-:Y:S02]  /*4fc0*/  F2FP.SATFINITE.E4M3.F32.PACK_AB_MERGE_C R15, RZ, R20, RZ ;  /* 0x00000014ff0f723e */ /* 0x001fe400048070ff */
[----:B------:R-:W-:Y:S01]  /*4fd0*/  F2FP.SATFINITE.E4M3.F32.PACK_AB_MERGE_C R17, RZ, R17, RZ ;  /* 0x00000011ff11723e */ /* 0x000fe200048070ff */
[----:B------:R2:W-:Y:S01]  /*4fe0*/  @!P1 STG.E.U8 desc[UR16][R10.64+0x30], R19 ;  /* 0x000030130a009986 */ /* 0x0005e2000c101110 */
[----:B-1----:R-:W-:-:S02]  /*4ff0*/  F2FP.SATFINITE.E4M3.F32.PACK_AB_MERGE_C R21, RZ, R18, RZ ;  /* 0x00000012ff15723e */ /* 0x002fc400048070ff */
[----:B------:R-:W-:Y:S01]  /*5000*/  F2FP.SATFINITE.E4M3.F32.PACK_AB_MERGE_C R13, RZ, R13, RZ ;  /* 0x0000000dff0d723e */ /* 0x000fe200048070ff */
[----:B------:R2:W-:Y:S01]  /*5010*/  @!P0 STG.E.U8 desc[UR16][R10.64+0x31], R15 ;  /* 0x0000310f0a008986 */ /* 0x0005e2000c101110 */
[----:B------:R-:W-:-:S03]  /*5020*/  F2FP.SATFINITE.E4M3.F32.PACK_AB_MERGE_C R23, RZ, R16, RZ ;  /* 0x00000010ff17723e */ /* 0x000fc600048070ff */
[----:B------:R2:W-:Y:S04]  /*5030*/  @!P5 STG.E.U8 desc[UR16][R8.64+0x38], R17 ;  /* 0x000038110800d986 */ /* 0x0005e8000c101110 */
[----:B------:R2:W-:Y:S04]  /*5040*/  @!P6 STG.E.U8 desc[UR16][R8.64+0x39], R21 ;  /* 0x000039150800e986 */ /* 0x0005e8000c101110 */
[----:B------:R2:W-:Y:S04]  /*5050*/  @!P3 STG.E.U8 desc[UR16][R10.64+0x38], R13 ;  /* 0x0000380d0a00b986 */ /* 0x0005e8000c101110 */
[----:B------:R2:W-:Y:S02]  /*5060*/  @!P2 STG.E.U8 desc[UR16][R10.64+0x39], R23 ;  /* 0x000039170a00a986 */ /* 0x0005e4000c101110 */
.L_x_104:
[----:B------:R-:W-:Y:S05]  /*5070*/  BSYNC B0 ;  /* 0x0000000000007941 */ /* 0x000fea0003800000 */
.L_x_38:
[----:B------:R-:W-:Y:S01]  /*5080*/  ULDC UR6, c[0x0][0xc] ;  /* 0x0000030000067ab9 */ /* 0x000fe20000000800 */
[----:B------:R-:W-:Y:S01]  /*5090*/  ULDC UR7, c[0x0][0x10] ;  /* 0x0000040000077ab9 */ /* 0x000fe20000000800 */
[----:B0-23--:R-:W0:Y:S01]  /*50a0*/  LDC R9, c[0x0][0x14] ;  /* 0x00000500ff097b82 */ /* 0x00de220000000800 */
[----:B------:R-:W-:Y:S01]  /*50b0*/  UIMAD.WIDE.U32 UR6, UR6, UR7, URZ ;  /* 0x00000007060672a5 */ /* 0x000fe2000f8e003f */
[----:B-----5:R-:W-:Y:S01]  /*50c0*/  PRMT R8, RZ, 0x7610, R8 ;  /* 0x00007610ff087816 */ /* 0x020fe20000000008 */
[----:B------:R-:W-:Y:S02]  /*50d0*/  IMAD.MOV.U32 R15, RZ, RZ, -0x1 ;  /* 0xffffffffff0f7424 */ /* 0x000fe400078e00ff */
[----:B------:R-:W-:Y:S02]  /*50e0*/  IMAD.MOV.U32 R73, RZ, RZ, -0x1 ;  /* 0xffffffffff497424 */ /* 0x000fe400078e00ff */
[----:B0-----:R-:W-:-:S04]  /*50f0*/  IMAD.WIDE.U32 R4, R9, UR6, R4 ;  /* 0x0000000609047c25 */ /* 0x001fc8000f8e0004 */
[----:B------:R-:W-:Y:S01]  /*5100*/  IMAD R9, R9, UR7, RZ ;  /* 0x0000000709097c24 */ /* 0x000fe2000f8e02ff */
[----:B------:R-:W-:Y:S02]  /*5110*/  ULDC.64 UR6, c[0x0][0x650] ;  /* 0x0001940000067ab9 */ /* 0x000fe40000000a00 */
[----:B------:R-:W-:Y:S01]  /*5120*/  ISETP.GE.U32.AND P0, PT, R4, UR6, PT ;  /* 0x0000000604007c0c */ /* 0x000fe2000bf06070 */
[----:B------:R-:W-:-:S05]  /*5130*/  IMAD.IADD R5, R5, 0x1, R9 ;  /* 0x0000000105057824 */ /* 0x000fca00078e0209 */
[----:B------:R-:W-:-:S13]  /*5140*/  ISETP.GE.U32.AND.EX P0, PT, R5, UR7, PT, P0 ;  /* 0x0000000705007c0c */ /* 0x000fda000bf06100 */
[----:B------:R-:W-:Y:S05]  /*5150*/  @P0 BRA `(.L_x_105) ;  /* 0x0000000400600947 */ /* 0x000fea0003800000 */
[----:B------:R-:W0:Y:S01]  /*5160*/  S2R R22, SR_CTAID.X ;  /* 0x0000000000167919 */ /* 0x000e220000002500 */
[----:B------:R-:W2:Y:S01]  /*5170*/  LDC.64 R16, c[0x0][0x628] ;  /* 0x00018a00ff107b82 */ /* 0x000ea20000000a00 */
[----:B------:R-:W-:Y:S01]  /*5180*/  ULDC UR6, c[0x0][0x150] ;  /* 0x0000540000067ab9 */ /* 0x000fe20000000800 */
[----:B------:R-:W-:Y:S01]  /*5190*/  IMAD.MOV.U32 R14, RZ, RZ, R4 ;  /* 0x000000ffff0e7224 */ /* 0x000fe200078e0004 */
[----:B-1--4-:R-:W1:Y:S01]  /*51a0*/  S2R R24, SR_CTAID.Y ;  /* 0x0000000000187919 */ /* 0x012e620000002600 */
[----:B------:R-:W-:-:S04]  /*51b0*/  IMAD.MOV.U32 R15, RZ, RZ, R5 ;  /* 0x000000ffff0f7224 */ /* 0x000fc800078e0005 */
[----:B------:R-:W3:Y:S08]  /*51c0*/  LDC R25, c[0x0][0x144] ;  /* 0x00005100ff197b82 */ /* 0x000ef00000000800 */
[----:B------:R-:W4:Y:S08]  /*51d0*/  LDC R18, c[0x0][0x630] ;  /* 0x00018c00ff127b82 */ /* 0x000f300000000800 */
[----:B------:R-:W1:Y:S01]  /*51e0*/  LDC.64 R20, c[0x0][0x620] ;  /* 0x00018800ff147b82 */ /* 0x000e620000000a00 */
[----:B--2---:R-:W-:-:S04]  /*51f0*/  ISETP.NE.U32.AND P0, PT, R16, RZ, PT ;  /* 0x000000ff1000720c */ /* 0x004fc80003f05070 */
[----:B------:R-:W-:Y:S02]  /*5200*/  ISETP.NE.AND.EX P0, PT, R17, RZ, PT, P0 ;  /* 0x000000ff1100720c */ /* 0x000fe40003f05300 */
[----:B0-----:R-:W-:-:S05]  /*5210*/  I2FP.F32.U32 R8, R22 ;  /* 0x0000001600087245 */ /* 0x001fca0000201000 */
[----:B------:R-:W-:-:S04]  /*5220*/  FMUL R8, R8, UR6 ;  /* 0x0000000608087c20 */ /* 0x000fc80008400000 */
[----:B------:R0:W2:Y:S02]  /*5230*/  F2I.U32.TRUNC.NTZ R23, R8 ;  /* 0x0000000800177305 */ /* 0x0000a4000020f000 */
[----:B---34-:R-:W-:Y:S05]  /*5240*/  @!P0 BRA `(.L_x_106) ;  /* 0x0000000000288947 */ /* 0x018fea0003800000 */
[----:B------:R-:W3:Y:S02]  /*5250*/  LDC R9, c[0x0][0x634] ;  /* 0x00018d00ff097b82 */ /* 0x000ee40000000800 */
[----:B---3--:R-:W-:-:S05]  /*5260*/  IADD3 R13, P0, R4, R9, RZ ;  /* 0x00000009040d7210 */ /* 0x008fca0007f1e0ff */
[----:B------:R-:W-:-:S04]  /*5270*/  IMAD.X R19, RZ, RZ, R5, P0 ;  /* 0x000000ffff137224 */ /* 0x000fc800000e0605 */
[----:B0-----:R-:W-:-:S04]  /*5280*/  IMAD.WIDE.U32 R8, R19, R16, RZ ;  /* 0x0000001013087225 */ /* 0x001fc800078e00ff */
[----:B------:R-:W-:-:S04]  /*5290*/  IMAD.WIDE.U32 R10, P0, R13, R17, R8 ;  /* 0x000000110d0a7225 */ /* 0x000fc80007800008 */
[----:B------:R-:W-:-:S04]  /*52a0*/  IMAD.WIDE.U32 R8, R13, R16, RZ ;  /* 0x000000100d087225 */ /* 0x000fc800078e00ff */
[----:B------:R-:W-:Y:S01]  /*52b0*/  IMAD.X R15, RZ, RZ, RZ, P0 ;  /* 0x000000ffff0f7224 */ /* 0x000fe200000e06ff */
[----:B------:R-:W-:Y:S01]  /*52c0*/  IADD3 RZ, P0, R9, R10, RZ ;  /* 0x0000000a09ff7210 */ /* 0x000fe20007f1e0ff */
[----:B------:R-:W-:-:S04]  /*52d0*/  IMAD.MOV.U32 R14, RZ, RZ, R11 ;  /* 0x000000ffff0e7224 */ /* 0x000fc800078e000b */
[----:B------:R-:W-:-:S08]  /*52e0*/  IMAD.WIDE.U32.X R14, R19, R17, R14, P0 ;  /* 0x00000011130e7225 */ /* 0x000fd000000e040e */
.L_x_106:
[----:B------:R-:W3:Y:S01]  /*52f0*/  LDC.64 R30, c[0x0][0x640] ;  /* 0x00019000ff1e7b82 */ /* 0x000ee20000000a00 */
[-C--:B------:R-:W-:Y:S01]  /*5300*/  SHF.R.U64 R73, R14, R18.reuse, R15 ;  /* 0x000000120e497219 */ /* 0x080fe2000000120f */
[----:B--2---:R-:W-:Y:S01]  /*5310*/  IMAD.MOV R23, RZ, RZ, -R23 ;  /* 0x000000ffff177224 */ /* 0x004fe200078e0a17 */
[----:B0-----:R-:W-:Y:S01]  /*5320*/  SHF.R.U32.HI R8, RZ, R18, R15 ;  /* 0x00000012ff087219 */ /* 0x001fe2000001160f */
[----:B------:R-:W-:Y:S01]  /*5330*/  ULDC UR6, c[0x0][0x154] ;  /* 0x0000550000067ab9 */ /* 0x000fe20000000800 */
[----:B------:R-:W-:Y:S01]  /*5340*/  IADD3 R11, P0, RZ, -R73, RZ ;  /* 0x80000049ff0b7210 */ /* 0x000fe20007f1e0ff */
[----:B------:R-:W-:Y:S02]  /*5350*/  IMAD R23, R25, R23, R22 ;  /* 0x0000001719177224 */ /* 0x000fe400078e0216 */
[----:B------:R-:W0:Y:S01]  /*5360*/  LDC R14, c[0x0][0x618] ;  /* 0x00018600ff0e7b82 */ /* 0x000e220000000800 */
[----:B------:R-:W-:Y:S02]  /*5370*/  IMAD.MOV.U32 R13, RZ, RZ, 0x1 ;  /* 0x00000001ff0d7424 */ /* 0x000fe400078e00ff */
[----:B------:R-:W-:-:S04]  /*5380*/  IMAD.X R9, RZ, RZ, ~R8, P0 ;  /* 0x000000ffff097224 */ /* 0x000fc800000e0e08 */
[-C--:B-1----:R-:W-:Y:S01]  /*5390*/  IMAD R10, R9, R20.reuse, RZ ;  /* 0x00000014090a7224 */ /* 0x082fe200078e02ff */
[----:B------:R-:W1:Y:S01]  /*53a0*/  LDC R26, c[0x0][0x608] ;  /* 0x00018200ff1a7b82 */ /* 0x000e620000000800 */
[----:B------:R-:W-:-:S04]  /*53b0*/  IMAD.WIDE.U32 R8, R11, R20, R4 ;  /* 0x000000140b087225 */ /* 0x000fc800078e0004 */
[----:B------:R-:W-:Y:S01]  /*53c0*/  IMAD R11, R11, R21, R10 ;  /* 0x000000150b0b7224 */ /* 0x000fe200078e020a */
[----:B------:R-:W-:Y:S02]  /*53d0*/  I2FP.F32.U32 R10, R24 ;  /* 0x00000018000a7245 */ /* 0x000fe40000201000 */
[----:B------:R-:W2:Y:S01]  /*53e0*/  LDC R28, c[0x0][0x658] ;  /* 0x00019600ff1c7b82 */ /* 0x000ea20000000800 */
[----:B------:R-:W-:Y:S01]  /*53f0*/  IMAD.IADD R9, R9, 0x1, R11 ;  /* 0x0000000109097824 */ /* 0x000fe200078e020b */
[----:B---3--:R-:W-:Y:S01]  /*5400*/  ISETP.NE.U32.AND P0, PT, R30, RZ, PT ;  /* 0x000000ff1e00720c */ /* 0x008fe20003f05070 */
[----:B------:R-:W-:Y:S01]  /*5410*/  FMUL R10, R10, UR6 ;  /* 0x000000060a0a7c20 */ /* 0x000fe20008400000 */
[----:B------:R-:W-:Y:S02]  /*5420*/  IMAD.MOV.U32 R11, RZ, RZ, -0x1 ;  /* 0xffffffffff0b7424 */ /* 0x000fe400078e00ff */
[----:B------:R-:W-:Y:S01]  /*5430*/  ISETP.NE.AND.EX P0, PT, R31, RZ, PT, P0 ;  /* 0x000000ff1f00720c */ /* 0x000fe20003f05300 */
[----:B------:R3:W4:Y:S01]  /*5440*/  F2I.U32.TRUNC.NTZ R19, R10 ;  /* 0x0000000a00137305 */ /* 0x000722000020f000 */
[----:B------:R-:W3:Y:S01]  /*5450*/  LDC R21, c[0x0][0x148] ;  /* 0x00005200ff157b82 */ /* 0x000ee20000000800 */
[----:B0-----:R-:W-:-:S02]  /*5460*/  SHF.R.U64 R18, R8, R14, R9 ;  /* 0x0000000e08127219 */ /* 0x001fc40000001209 */
[----:B------:R-:W-:-:S05]  /*5470*/  SHF.R.U32.HI R9, RZ, R14, R9 ;  /* 0x0000000eff097219 */ /* 0x000fca0000011609 */
[----:B------:R-:W0:Y:S01]  /*5480*/  LDC R22, c[0x0][0x600] ;  /* 0x00018000ff167b82 */ /* 0x000e220000000800 */
[-CC-:B-1----:R-:W-:Y:S02]  /*5490*/  SHF.R.U64 R16, R18, R26.reuse, R9.reuse ;  /* 0x0000001a12107219 */ /* 0x182fe40000001209 */
[----:B------:R-:W-:-:S05]  /*54a0*/  SHF.R.U32.HI R9, RZ, R26, R9 ;  /* 0x0000001aff097219 */ /* 0x000fca0000011609 */
[----:B------:R-:W1:Y:S01]  /*54b0*/  LDC R27, c[0x0][0x648] ;  /* 0x00019200ff1b7b82 */ /* 0x000e620000000800 */
[-CC-:B--2---:R-:W-:Y:S02]  /*54c0*/  SHF.R.U64 R20, R16, R28.reuse, R9.reuse ;  /* 0x0000001c10147219 */ /* 0x184fe40000001209 */
[-C--:B------:R-:W-:Y:S02]  /*54d0*/  SHF.L.U32 R11, R11, R28.reuse, RZ ;  /* 0x0000001c0b0b7219 */ /* 0x080fe400000006ff */
[-C--:B------:R-:W-:Y:S01]  /*54e0*/  SHF.R.U32.HI R9, RZ, R28.reuse, R9 ;  /* 0x0000001cff097219 */ /* 0x080fe20000011609 */
[----:B------:R-:W-:Y:S01]  /*54f0*/  IMAD.MOV.U32 R8, RZ, RZ, R20 ;  /* 0x000000ffff087224 */ /* 0x000fe200078e0014 */
[----:B------:R-:W-:Y:S01]  /*5500*/  SHF.L.U32 R26, R13, R28, RZ ;  /* 0x0000001c0d1a7219 */ /* 0x000fe200000006ff */
[----:B------:R-:W2:Y:S01]  /*5510*/  LDC R29, c[0x0][0x638] ;  /* 0x00018e00ff1d7b82 */ /* 0x000ea20000000800 */
[----:B------:R-:W-:-:S07]  /*5520*/  LOP3.LUT R25, RZ, R11, RZ, 0x33, !PT ;  /* 0x0000000bff197212 */ /* 0x000fce00078e33ff */
[----:B------:R-:W0:Y:S01]  /*5530*/  LDC R32, c[0x0][0x610] ;  /* 0x00018400ff207b82 */ /* 0x000e220000000800 */
[----:B----4-:R-:W-:Y:S05]  /*5540*/  @!P0 BRA `(.L_x_107) ;  /* 0x0000000000288947 */ /* 0x010fea0003800000 */
[----:B------:R-:W4:Y:S02]  /*5550*/  LDC R13, c[0x0][0x64c] ;  /* 0x00019300ff0d7b82 */ /* 0x000f240000000800 */
[----:B----4-:R-:W-:-:S05]  /*5560*/  IADD3 R13, P0, R20, R13, RZ ;  /* 0x0000000d140d7210 */ /* 0x010fca0007f1e0ff */
[----:B------:R-:W-:-:S04]  /*5570*/  IMAD.X R17, RZ, RZ, R9, P0 ;  /* 0x000000ffff117224 */ /* 0x000fc800000e0609 */
[----:B------:R-:W-:-:S04]  /*5580*/  IMAD.WIDE.U32 R8, R17, R30, RZ ;  /* 0x0000001e11087225 */ /* 0x000fc800078e00ff */
[----:B---3--:R-:W-:-:S04]  /*5590*/  IMAD.WIDE.U32 R10, P0, R13, R31, R8 ;  /* 0x0000001f0d0a7225 */ /* 0x008fc80007800008 */
[----:B------:R-:W-:-:S04]  /*55a0*/  IMAD.WIDE.U32 R8, R13, R30, RZ ;  /* 0x0000001e0d087225 */ /* 0x000fc800078e00ff */
[----:B------:R-:W-:Y:S01]  /*55b0*/  IMAD.X R15, RZ, RZ, RZ, P0 ;  /* 0x000000ffff0f7224 */ /* 0x000fe200000e06ff */
[----:B------:R-:W-:Y:S01]  /*55c0*/  IADD3 RZ, P0, R9, R10, RZ ;  /* 0x0000000a09ff7210 */ /* 0x000fe20007f1e0ff */
[----:B------:R-:W-:-:S04]  /*55d0*/  IMAD.MOV.U32 R14, RZ, RZ, R11 ;  /* 0x000000ffff0e7224 */ /* 0x000fc800078e000b */
[----:B------:R-:W-:-:S08]  /*55e0*/  IMAD.WIDE.U32.X R8, R17, R31, R14, P0 ;  /* 0x0000001f11087225 */ /* 0x000fd000000e040e */
.L_x_107:
[----:B-1----:R-:W-:Y:S01]  /*55f0*/  SHF.R.U64 R8, R8, R27, R9 ;  /* 0x0000001b08087219 */ /* 0x002fe20000001209 */
[----:B0-----:R-:W-:Y:S01]  /*5600*/  VIADD R13, R22, 0xffffffff ;  /* 0xffffffff160d7836 */ /* 0x001fe20000000000 */
[----:B------:R-:W-:Y:S01]  /*5610*/  LOP3.LUT R11, R16, R25, RZ, 0xc0, !PT ;  /* 0x00000019100b7212 */ /* 0x000fe200078ec0ff */
[----:B------:R-:W-:Y:S02]  /*5620*/  IMAD.MOV R19, RZ, RZ, -R19 ;  /* 0x000000ffff137224 */ /* 0x000fe400078e0a13 */
[----:B------:R-:W-:Y:S02]  /*5630*/  IMAD.MOV R9, RZ, RZ, -R8 ;  /* 0x000000ffff097224 */ /* 0x000fe400078e0a08 */
[----:B------:R-:W-:Y:S01]  /*5640*/  IMAD R26, R26, R8, R11 ;  /* 0x000000081a1a7224 */ /* 0x000fe200078e020b */
[----:B------:R-:W-:Y:S01]  /*5650*/  LOP3.LUT R11, R18, R13, RZ, 0xc0, !PT ;  /* 0x0000000d120b7212 */ /* 0x000fe200078ec0ff */
[----:B---3--:R-:W-:Y:S02]  /*5660*/  @P4 IMAD R23, R21, R19, R24 ;  /* 0x0000001315174224 */ /* 0x008fe400078e0218 */
[----:B--2---:R-:W-:-:S02]  /*5670*/  IMAD R8, R9, R29, R20 ;  /* 0x0000001d09087224 */ /* 0x004fc400078e0214 */
[----:B------:R-:W-:Y:S02]  /*5680*/  IMAD R26, R26, R32, R23 ;  /* 0x000000201a1a7224 */ /* 0x000fe400078e0217 */
[----:B------:R-:W-:Y:S02]  /*5690*/  IMAD R9, R8, R22, R11 ;  /* 0x0000001608097224 */ /* 0x000fe400078e020b */
[----:B------:R-:W-:-:S03]  /*56a0*/  IMAD.MOV.U32 R10, RZ, RZ, 0x1 ;  /* 0x00000001ff0a7424 */ /* 0x000fc600078e00ff */
[----:B------:R-:W-:Y:S02]  /*56b0*/  SEL R15, R9, R26, !P4 ;  /* 0x0000001a090f7207 */ /* 0x000fe40006000000 */
[----:B------:R-:W-:Y:S02]  /*56c0*/  PRMT R8, R10, 0x7610, R8 ;  /* 0x000076100a087816 */ /* 0x000fe40000000008 */
[----:B------:R-:W-:-:S07]  /*56d0*/  SEL R26, R26, R9, !P4 ;  /* 0x000000091a1a7207 */ /* 0x000fce0006000000 */
.L_x_105:
[----:B------:R-:W-:Y:S01]  /*56e0*/  LOP3.LUT P0, RZ, R8, 0xff, RZ, 0xc0, !PT ;  /* 0x000000ff08ff7812 */ /* 0x000fe2000780c0ff */
[----:B------:R-:W-:-:S12]  /*56f0*/  IMAD.MOV.U32 R71, RZ, RZ, R26 ;  /* 0x000000ffff477224 */ /* 0x000fd800078e001a */
[----:B------:R-:W-:Y:S05]  /*5700*/  @P0 BRA `(.L_x_108) ;  /* 0xffffffbc00300947 */ /* 0x000fea000383ffff */
[----:B------:R-:W-:Y:S05]  /*5710*/  EXIT ;  /* 0x000000000000794d */ /* 0x000fea0003800000 */
.L_x_8:
[----:B0-----:R-:W-:Y:S01]  /*5720*/  ULDC.64 UR4, c[0x0][0x650] ;  /* 0x0001940000047ab9 */ /* 0x001fe20000000a00 */
        /* <DEDUP_REMOVED lines=25> */
.L_x_110:
[----:B------:R-:W0:Y:S01]  /*58c0*/  LDC.64 R28, c[0x0][0x640] ;  /* 0x00019000ff1c7b82 */ /* 0x000e220000000a00 */
[-CC-:B------:R-:W-:Y:S01]  /*58d0*/  SHF.R.U64 R21, R16, R6.reuse, R17.reuse ;  /* 0x0000000610157219 */ /* 0x180fe20000001211 */
[----:B------:R-:W-:Y:S01]  /*58e0*/  IMAD.MOV.U32 R31, RZ, RZ, 0x1 ;  /* 0x00000001ff1f7424 */ /* 0x000fe200078e00ff */
[----:B------:R-:W-:Y:S02]  /*58f0*/  SHF.R.U32.HI R3, RZ, R6, R17 ;  /* 0x00000006ff037219 */ /* 0x000fe40000011611 */
[----:B------:R-:W-:-:S03]  /*5900*/  IADD3 R15, P0, RZ, -R21, RZ ;  /* 0x80000015ff0f7210 */ /* 0x000fc60007f1e0ff */
[----:B------:R-:W1:Y:S02]  /*5910*/  LDC R14, c[0x0][0x618] ;  /* 0x00018600ff0e7b82 */ /* 0x000e640000000800 */
[----:B------:R-:W-:Y:S02]  /*5920*/  IMAD.X R3, RZ, RZ, ~R3, P0 ;  /* 0x000000ffff037224 */ /* 0x000fe400000e0e03 */
[----:B------:R-:W-:-:S04]  /*5930*/  IMAD.WIDE.U32 R12, R15, R22, R4 ;  /* 0x000000160f0c7225 */ /* 0x000fc800078e0004 */
[----:B------:R-:W2:Y:S01]  /*5940*/  LDC R16, c[0x0][0x608] ;  /* 0x00018200ff107b82 */ /* 0x000ea20000000800 */
[----:B------:R-:W-:-:S04]  /*5950*/  IMAD R6, R3, R22, RZ ;  /* 0x0000001603067224 */ /* 0x000fc800078e02ff */
[----:B------:R-:W-:-:S03]  /*5960*/  IMAD R3, R15, R23, R6 ;  /* 0x000000170f037224 */ /* 0x000fc600078e0206 */
[----:B------:R-:W3:Y:S01]  /*5970*/  LDC R26, c[0x0][0x658] ;  /* 0x00019600ff1a7b82 */ /* 0x000ee20000000800 */
[----:B------:R-:W-:Y:S01]  /*5980*/  IMAD.IADD R3, R13, 0x1, R3 ;  /* 0x000000010d037824 */ /* 0x000fe200078e0203 */
[----:B0-----:R-:W-:Y:S01]  /*5990*/  ISETP.NE.U32.AND P0, PT, R28, RZ, PT ;  /* 0x000000ff1c00720c */ /* 0x001fe20003f05070 */
[----:B------:R-:W-:-:S03]  /*59a0*/  IMAD.MOV.U32 R13, RZ, RZ, -0x1 ;  /* 0xffffffffff0d7424 */ /* 0x000fc600078e00ff */
        /* <DEDUP_REMOVED lines=25> */
.L_x_111:
[----:B-1----:R-:W-:Y:S01]  /*5b40*/  SHF.R.U64 R6, R12, R25, R13 ;  /* 0x000000190c067219 */ /* 0x002fe2000000120d */
[----:B0-----:R-:W-:Y:S01]  /*5b50*/  VIADD R13, R24, 0xffffffff ;  /* 0xffffffff180d7836 */ /* 0x001fe20000000000 */
[----:B------:R-:W-:Y:S01]  /*5b60*/  SHF.L.U32 R9, R31, R26, RZ ;  /* 0x0000001a1f097219 */ /* 0x000fe200000006ff */
[----:B------:R-:W-:Y:S01]  /*5b70*/  @P4 IMAD R10, R11, R20, R8 ;  /* 0x000000140b0a4224 */ /* 0x000fe200078e0208 */
[----:B------:R-:W-:Y:S01]  /*5b80*/  LOP3.LUT R3, R22, R33, RZ, 0xc0, !PT ;  /* 0x0000002116037212 */ /* 0x000fe200078ec0ff */
[----:B------:R-:W-:Y:S01]  /*5b90*/  IMAD.MOV R12, RZ, RZ, -R6 ;  /* 0x000000ffff0c7224 */ /* 0x000fe200078e0a06 */
[----:B------:R-:W-:Y:S01]  /*5ba0*/  LOP3.LUT R18, R18, R13, RZ, 0xc0, !PT ;  /* 0x0000000d12127212 */ /* 0x000fe200078ec0ff */
[----:B------:R-:W-:Y:S02]  /*5bb0*/  IMAD.MOV.U32 R8, RZ, RZ, 0x1 ;  /* 0x00000001ff087424 */ /* 0x000fe400078e00ff */
[----:B------:R-:W-:Y:S02]  /*5bc0*/  IMAD R9, R9, R6, R3 ;  /* 0x0000000609097224 */ /* 0x000fe400078e0203 */
[----:B--2---:R-:W-:-:S02]  /*5bd0*/  IMAD R3, R12, R27, R23 ;  /* 0x0000001b0c037224 */ /* 0x004fc400078e0217 */
[----:B---3--:R-:W-:Y:S02]  /*5be0*/  IMAD R6, R9, R30, R10 ;  /* 0x0000001e09067224 */ /* 0x008fe400078e020a */
[----:B------:R-:W-:Y:S01]  /*5bf0*/  IMAD R9, R3, R24, R18 ;  /* 0x0000001803097224 */ /* 0x000fe200078e0212 */
[----:B------:R-:W-:Y:S01]  /*5c00*/  PRMT R3, R8, 0x7610, R3 ;  /* 0x0000761008037816 */ /* 0x000fe20000000003 */
[----:B------:R-:W-:-:S03]  /*5c10*/  IMAD.MOV.U32 R16, RZ, RZ, R21 ;  /* 0x000000ffff107224 */ /* 0x000fc600078e0015 */
[----:B------:R-:W-:Y:S02]  /*5c20*/  SEL R13, R9, R6, !P4 ;  /* 0x00000006090d7207 */ /* 0x000fe40006000000 */
[----:B------:R-:W-:-:S07]  /*5c30*/  SEL R6, R6, R9, !P4 ;  /* 0x0000000906067207 */ /* 0x000fce0006000000 */
.L_x_109:
[----:B------:R-:W-:-:S08]  /*5c40*/  NOP ;  /* 0x0000000000007918 */ /* 0x000fd00000000000 */
[----:B------:R-:W0:-:S00]  /*5c50*/  USETMAXREG.DEALLOC.CTAPOOL 0x28 ;  /* 0x00000028000079c8 */ /* 0x000e0000080e0500 */
[----:B0-----:R-:W-:-:S13]  /*5c60*/  ISETP.NE.AND P0, PT, R7, RZ, PT ;  /* 0x000000ff0700720c */ /* 0x001fda0003f05270 */
[----:B------:R-:W-:Y:S05]  /*5c70*/  @P0 EXIT ;  /* 0x000000000000094d */ /* 0x000fea0003800000 */
[----:B------:R-:W-:Y:S01]  /*5c80*/  LOP3.LUT P0, RZ, R3, 0xff, RZ, 0xc0, !PT ;  /* 0x000000ff03ff7812 */ /* 0x000fe2000780c0ff */
[----:B------:R-:W-:Y:S02]  /*5c90*/  IMAD.MOV.U32 R3, RZ, RZ, 0x1 ;  /* 0x00000001ff037424 */ /* 0x000fe400078e00ff */
[----:B------:R-:W-:-:S10]  /*5ca0*/  IMAD.MOV.U32 R12, RZ, RZ, RZ ;  /* 0x000000ffff0c7224 */ /* 0x000fd400078e00ff */
[----:B------:R-:W-:Y:S05]  /*5cb0*/  @!P0 BRA `(.L_x_112) ;  /* 0x0000000c00888947 */ /* 0x000fea0003800000 */
[----:B------:R-:W0:Y:S01]  /*5cc0*/  LDC R3, c[0x0][0x28c] ;  /* 0x0000a300ff037b82 */ /* 0x000e220000000800 */
[----:B------:R-:W-:Y:S01]  /*5cd0*/  ULDC UR5, c[0x0][0x658] ;  /* 0x0001960000057ab9 */ /* 0x000fe20000000800 */
[----:B------:R-:W-:Y:S01]  /*5ce0*/  UMOV UR11, 0xffffffff ;  /* 0xffffffff000b7882 */ /* 0x000fe20000000000 */
[----:B------:R-:W-:Y:S01]  /*5cf0*/  UMOV UR17, 0x1 ;  /* 0x0000000100117882 */ /* 0x000fe20000000000 */
[----:B------:R-:W-:Y:S01]  /*5d00*/  USHF.L.U32 UR11, UR11, UR5, URZ ;  /* 0x000000050b0b7299 */ /* 0x000fe2000800063f */
[----:B------:R-:W-:Y:S01]  /*5d10*/  BSSY B0, `(.L_x_112) ;  /* 0x00000dc000007945 */ /* 0x000fe20003800000 */
[----:B------:R-:W-:Y:S01]  /*5d20*/  ULDC UR9, c[0x0][0xc] ;  /* 0x0000030000097ab9 */ /* 0x000fe20000000800 */
[----:B------:R-:W-:Y:S01]  /*5d30*/  ULDC UR16, c[0x0][0x10] ;  /* 0x0000040000107ab9 */ /* 0x000fe20000000800 */
[----:B------:R-:W1:Y:S01]  /*5d40*/  S2UR UR8, SR_CgaCtaId ;  /* 0x00000000000879c3 */ /* 0x000e620000008800 */
[----:B------:R-:W-:Y:S01]  /*5d50*/  ULOP3.LUT UR13, URZ, UR11, URZ, 0x33, !UPT ;  /* 0x0000000b3f0d7292 */ /* 0x000fe2000f8e333f */
[----:B------:R-:W-:Y:S01]  /*5d60*/  IMAD.MOV.U32 R14, RZ, RZ, 0x1 ;  /* 0x00000001ff0e7424 */ /* 0x000fe200078e00ff */
[----:B------:R-:W-:Y:S01]  /*5d70*/  LOP3.LUT R15, R2, 0x2, RZ, 0xfc, !PT ;  /* 0x00000002020f7812 */ /* 0x000fe200078efcff */
[----:B------:R-:W-:Y:S01]  /*5d80*/  IMAD.MOV.U32 R12, RZ, RZ, RZ ;  /* 0x000000ffff0c7224 */ /* 0x000fe200078e00ff */
[----:B------:R-:W-:Y:S01]  /*5d90*/  ULDC UR4, c[0x0][0x600] ;  /* 0x0001800000047ab9 */ /* 0x000fe20000000800 */
[----:B------:R-:W-:Y:S01]  /*5da0*/  UMOV UR20, 0x1111 ;  /* 0x0000111100147882 */ /* 0x000fe20000000000 */
[----:B------:R-:W-:-:S02]  /*5db0*/  UIADD3 UR4, UR4, -0x1, URZ ;  /* 0xffffffff04047890 */ /* 0x000fc4000fffe03f */
[----:B------:R-:W-:Y:S01]  /*5dc0*/  USHF.L.U32 UR5, UR17, UR5, URZ ;  /* 0x0000000511057299 */ /* 0x000fe2000800063f */
[----:B------:R-:W-:Y:S01]  /*5dd0*/  ULDC.64 UR28, c[0x0][0x198] ;  /* 0x00006600001c7ab9 */ /* 0x000fe20000000a00 */
[----:B0-----:R-:W-:-:S05]  /*5de0*/  VIADD R3, R3, 0x3f ;  /* 0x0000003f03037836 */ /* 0x001fca0000000000 */
[----:B------:R-:W-:Y:S01]  /*5df0*/  SHF.R.S32.HI R8, RZ, 0x1f, R3 ;  /* 0x0000001fff087819 */ /* 0x000fe20000011403 */
[----:B-1----:R-:W-:-:S03]  /*5e00*/  USHF.R.U32.HI UR27, URZ, 0x2, UR8 ;  /* 0x000000023f1b7899 */ /* 0x002fc60008011608 */
[----:B------:R-:W-:Y:S01]  /*5e10*/  LEA.HI R8, R8, R3, RZ, 0x6 ;  /* 0x0000000308087211 */ /* 0x000fe200078f30ff */
[----:B------:R-:W-:Y:S01]  /*5e20*/  ULOP3.LUT UR10, UR8, 0x3, URZ, 0xc0, !UPT ;  /* 0x00000003080a7892 */ /* 0x000fe2000f8ec03f */
[----:B------:R-:W-:Y:S01]  /*5e30*/  IMAD.MOV.U32 R3, RZ, RZ, 0x1 ;  /* 0x00000001ff037424 */ /* 0x000fe200078e00ff */
[----:B------:R-:W-:Y:S01]  /*5e40*/  USHF.L.U32 UR6, UR8, 0x4, URZ ;  /* 0x0000000408067899 */ /* 0x000fe2000800063f */
[----:B------:R-:W-:Y:S01]  /*5e50*/  SHF.R.S32.HI R11, RZ, 0x6, R8 ;  /* 0x00000006ff0b7819 */ /* 0x000fe20000011408 */
[----:B------:R-:W-:Y:S02]  /*5e60*/  USHF.L.U32 UR7, UR8, 0xa, URZ ;  /* 0x0000000a08077899 */ /* 0x000fe4000800063f */
[----:B------:R-:W-:Y:S02]  /*5e70*/  ULOP3.LUT UR8, UR8, 0xfffffffc, URZ, 0xc0, !UPT ;  /* 0xfffffffc08087892 */ /* 0x000fe4000f8ec03f */
[----:B------:R-:W-:Y:S01]  /*5e80*/  UISETP.GT.U32.AND UP0, UPT, UR10, 0xffff, UPT ;  /* 0x0000ffff0a00788c */ /* 0x000fe2000bf04070 */
[----:B------:R-:W-:Y:S01]  /*5e90*/  VIADD R10, R11, 0x1 ;  /* 0x000000010b0a7836 */ /* 0x000fe20000000000 */
[----:B------:R-:W-:-:S02]  /*5ea0*/  ULOP3.LUT UR12, UR8, 0x1, URZ, 0xfc, !UPT ;  /* 0x00000001080c7892 */ /* 0x000fc4000f8efc3f */
[----:B------:R-:W-:Y:S02]  /*5eb0*/  ULOP3.LUT UR14, UR8, 0x2, URZ, 0xfc, !UPT ;  /* 0x00000002080e7892 */ /* 0x000fe4000f8efc3f */
[----:B------:R-:W-:Y:S02]  /*5ec0*/  USHF.L.U32 UR11, UR17, UR8, URZ ;  /* 0x00000008110b7299 */ /* 0x000fe4000800063f */
[----:B------:R-:W-:Y:S02]  /*5ed0*/  ULOP3.LUT UR15, UR8, 0x3, URZ, 0xfc, !UPT ;  /* 0x00000003080f7892 */ /* 0x000fe4000f8efc3f */
[----:B------:R-:W-:Y:S02]  /*5ee0*/  UIMAD.WIDE.U32 UR8, UR9, UR16, URZ ;  /* 0x00000010090872a5 */ /* 0x000fe4000f8e003f */
[----:B------:R-:W-:Y:S02]  /*5ef0*/  USHF.L.U32 UR12, UR17, UR12, URZ ;  /* 0x0000000c110c7299 */ /* 0x000fe4000800063f */
[----:B------:R-:W-:-:S02]  /*5f00*/  USHF.L.U32 UR14, UR17, UR14, URZ ;  /* 0x0000000e110e7299 */ /* 0x000fc4000800063f */
[----:B------:R-:W-:Y:S01]  /*5f10*/  USEL UR10, UR10, 0xffff, !UP0 ;  /* 0x0000ffff0a0a7887 */ /* 0x000fe2000c000000 */
[----:B------:R-:W-:Y:S01]  /*5f20*/  ULDC UR16, c[0x0][0x14] ;  /* 0x0000050000107ab9 */ /* 0x000fe20000000800 */
[----:B------:R-:W-:Y:S02]  /*5f30*/  USHF.L.U32 UR15, UR17, UR15, URZ ;  /* 0x0000000f110f7299 */ /* 0x000fe4000800063f */
[----:B------:R-:W-:Y:S02]  /*5f40*/  UIMAD.WIDE.U32 UR22, UR8, UR16, URZ ;  /* 0x00000010081672a5 */ /* 0x000fe4000f8e003f */
[----:B------:R-:W-:Y:S02]  /*5f50*/  UIMAD UR8, UR9, UR16, URZ ;  /* 0x00000010090872a4 */ /* 0x000fe4000f8e023f */
[----:B------:R-:W-:Y:S02]  /*5f60*/  ULOP3.LUT UR11, UR14, UR11, UR12, 0xfe, !UPT ;  /* 0x0000000b0e0b7292 */ /* 0x000fe4000f8efe0c */
[----:B------:R-:W-:-:S02]  /*5f70*/  ULOP3.LUT UR10, UR10, 0xffff, URZ, 0xc0, !UPT ;  /* 0x0000ffff0a0a7892 */ /* 0x000fc4000f8ec03f */
[----:B------:R-:W-:Y:S02]  /*5f80*/  ULOP3.LUT UR6, UR6, 0x30, URZ, 0xc0, !UPT ;  /* 0x0000003006067892 */ /* 0x000fe4000f8ec03f */
[----:B------:R-:W-:Y:S02]  /*5f90*/  ULOP3.LUT UR7, UR7, 0xc00, URZ, 0xc0, !UPT ;  /* 0x00000c0007077892 */ /* 0x000fe4000f8ec03f */
[----:B------:R-:W-:Y:S02]  /*5fa0*/  UIADD3 UR14, UR23, UR8, URZ ;  /* 0x00000008170e7290 */ /* 0x000fe4000fffe03f */
[----:B------:R-:W-:Y:S02]  /*5fb0*/  ULOP3.LUT UR15, UR11, UR15, URZ, 0xfc, !UPT ;  /* 0x0000000f0b0f7292 */ /* 0x000fe4000f8efc3f */
[----:B------:R-:W-:-:S12]  /*5fc0*/  USHF.L.U32 UR20, UR20, UR10, URZ ;  /* 0x0000000a14147299 */ /* 0x000fd8000800063f */
.L_x_123:
[----:B------:R-:W-:-:S03]  /*5fd0*/  UMOV UR8, 0xffffffff ;  /* 0xffffffff00087882 */ /* 0x000fc60000000000 */
[----:B------:R-:W-:Y:S05]  /*5fe0*/  BRA.DIV UR8, `(.L_x_113) ;  /* 0x0000001608a47947 */ /* 0x000fea000b800000 */
[----:B------:R-:W-:-:S13]  /*5ff0*/  ELECT P0, URZ, PT ;  /* 0x00000000003f782f */ /* 0x000fda0003800000 */
.L_x_148:
[----:B------:R-:W0:Y:S01]  /*6000*/  LDC R7, c[0x0][0x28c] ;  /* 0x0000a300ff077b82 */ /* 0x000e220000000800 */
[----:B------:R-:W-:Y:S01]  /*6010*/  BSSY B1, `(.L_x_114) ;  /* 0x000003b000017945 */ /* 0x000fe20003800000 */
[----:B0-----:R-:W-:-:S13]  /*6020*/  ISETP.LT.OR P0, PT, R7, 0x1, !P0 ;  /* 0x000000010700780c */ /* 0x001fda0004701670 */
[----:B------:R-:W-:Y:S05]  /*6030*/  @P0 BRA `(.L_x_115) ;  /* 0x0000000000e00947 */ /* 0x000fea0003800000 */
[----:B------:R-:W-:Y:S01]  /*6040*/  LEA R9, R6, UR27, 0x2 ;  /* 0x0000001b06097c11 */ /* 0x000fe2000f8e10ff */
[----:B------:R-:W-:Y:S01]  /*6050*/  IMAD.MOV.U32 R21, RZ, RZ, RZ ;  /* 0x000000ffff157224 */ /* 0x000fe200078e00ff */
[----:B------:R-:W-:Y:S01]  /*6060*/  LEA R17, R13, UR6, 0x6 ;  /* 0x000000060d117c11 */ /* 0x000fe2000f8e30ff */
[----:B------:R-:W-:Y:S02]  /*6070*/  IMAD.MOV.U32 R6, RZ, RZ, R10 ;  /* 0x000000ffff067224 */ /* 0x000fe400078e000a */
[----:B------:R-:W-:Y:S02]  /*6080*/  IMAD.MOV.U32 R7, RZ, RZ, R3 ;  /* 0x000000ffff077224 */ /* 0x000fe400078e0003 */
[----:B------:R-:W-:Y:S02]  /*6090*/  IMAD.MOV.U32 R8, RZ, RZ, R12 ;  /* 0x000000ffff087224 */ /* 0x000fe400078e000c */
[----:B------:R-:W-:-:S07]  /*60a0*/  IMAD.SHL.U32 R19, R9, 0x20, RZ ;  /* 0x0000002009137824 */ /* 0x000fce00078e00ff */
.L_x_118:
[----:B------:R-:W0:Y:S01]  /*60b0*/  S2R R18, SR_CgaCtaId ;  /* 0x0000000000127919 */ /* 0x000e220000008800 */
[----:B------:R-:W-:Y:S02]  /*60c0*/  MOV R9, 0x400 ;  /* 0x0000040000097802 */ /* 0x000fe40000000f00 */
[----:B------:R-:W-:-:S13]  /*60d0*/  LOP3.LUT P1, RZ, R0, 0x7f, RZ, 0xc0, !PT ;  /* 0x0000007f00ff7812 */ /* 0x000fda000782c0ff */
[----:B------:R-:W1:Y:S01]  /*60e0*/  @!P1 LDC R13, c[0x0][0x500] ;  /* 0x00014000ff0d9b82 */ /* 0x000e620000000800 */
[----:B0-----:R-:W-:Y:S02]  /*60f0*/  LEA R20, R18, R9, 0x18 ;  /* 0x0000000912147211 */ /* 0x001fe400078ec0ff */
[----:B------:R-:W-:-:S03]  /*6100*/  SHF.L.U32 R9, R7, 0x1f, RZ ;  /* 0x0000001f07097819 */ /* 0x000fc600000006ff */
[----:B------:R-:W-:-:S04]  /*6110*/  IMAD R18, R8, 0x8, R20 ;  /* 0x0000000808127824 */ /* 0x000fc800078e0214 */
[----:B------:R-:W0:Y:S02]  /*6120*/  SYNCS.PHASECHK.TRANS64.TRYWAIT P0, [R18+URZ+0x90], R9 ;  /* 0x00009009120075a7 */ /* 0x000e24000800017f */
[----:B01----:R-:W-:Y:S05]  /*6130*/  @!P0 BRA `(.L_x_116) ;  /* 0x0000001400708947 */ /* 0x003fea0003800000 */
.L_x_149:
[----:B0-----:R-:W-:Y:S01]  /*6140*/  PRMT R9, R15, 0x9910, RZ ;  /* 0x000099100f097816 */ /* 0x001fe200000000ff */
[----:B------:R0:W-:Y:S03]  /*6150*/  @!P1 SYNCS.ARRIVE.TRANS64 RZ, [R18+URZ], R13 ;  /* 0x0000000d12ff99a7 */ /* 0x0001e6000800003f */
[----:B------:R-:W-:-:S13]  /*6160*/  ISETP.NE.AND P0, PT, R9, 0x2, PT ;  /* 0x000000020900780c */ /* 0x000fda0003f05270 */
[----:B0-----:R-:W-:Y:S05]  /*6170*/  @P0 BRA `(.L_x_117) ;  /* 0x0000000000040947 */ /* 0x001fea0003800000 */
[----:B------:R-:W-:Y:S01]  /*6180*/  BPT.TRAP 0x1 ;  /* 0x000000040000795c */ /* 0x000fe20000300000 */
.L_x_117:
[----:B------:R-:W-:Y:S01]  /*6190*/  LEA R9, R8, UR27, 0x2 ;  /* 0x0000001b08097c11 */ /* 0x000fe2000f8e10ff */
[----:B------:R-:W-:Y:S01]  /*61a0*/  VIADD R6, R6, 0xffffffff ;  /* 0xffffffff06067836 */ /* 0x000fe20000000000 */
[----:B------:R-:W-:Y:S01]  /*61b0*/  R2UR UR11, R8 ;  /* 0x00000000080b72ca */ /* 0x000fe200000e0000 */
[----:B------:R-:W-:Y:S01]  /*61c0*/  UIADD3 UR16, UP0, UR28, 0xf0, URZ ;  /* 0x000000f01c107890 */ /* 0x000fe2000ff1e03f */
[----:B------:R-:W-:Y:S01]  /*61d0*/  R2UR UR24, R20 ;  /* 0x00000000141872ca */ /* 0x000fe200000e0000 */
[----:B------:R-:W-:Y:S01]  /*61e0*/  IMAD.U32 R9, R9, 0x800, R20 ;  /* 0x0000080009097824 */ /* 0x000fe200078e0014 */
[----:B------:R-:W-:Y:S01]  /*61f0*/  R2UR UR25, R19 ;  /* 0x00000000131972ca */ /* 0x000fe200000e0000 */
[----:B------:R-:W-:Y:S01]  /*6200*/  UIADD3 UR32, UP1, UR28, 0x1f0, URZ ;  /* 0x000001f01c207890 */ /* 0x000fe2000ff3e03f */
[----:B------:R-:W-:Y:S01]  /*6210*/  R2UR UR9, R18 ;  /* 0x00000000120972ca */ /* 0x000fe200000e0000 */
[----:B------:R-:W-:Y:S01]  /*6220*/  UIADD3.X UR17, URZ, UR29, URZ, UP0, !UPT ;  /* 0x0000001d3f117290 */ /* 0x000fe200087fe43f */
[----:B------:R-:W-:Y:S01]  /*6230*/  R2UR UR8, R9 ;  /* 0x00000000090872ca */ /* 0x000fe200000e0000 */
[----:B------:R-:W-:Y:S01]  /*6240*/  UPRMT UR21, URZ, 0x5410, UR20 ;  /* 0x000054103f157896 */ /* 0x000fe20008000014 */
[----:B------:R-:W-:Y:S01]  /*6250*/  R2UR UR10, R21 ;  /* 0x00000000150a72ca */ /* 0x000fe200000e0000 */
[----:B------:R-:W-:Y:S01]  /*6260*/  VIADD R8, R8, 0x1 ;  /* 0x0000000108087836 */ /* 0x000fe20000000000 */
[----:B------:R-:W-:Y:S01]  /*6270*/  R2UR UR12, R16 ;  /* 0x00000000100c72ca */ /* 0x000fe200000e0000 */
[----:B------:R-:W-:Y:S01]  /*6280*/  ULEA UR11, UR11, UR7, 0xc ;  /* 0x000000070b0b7291 */ /* 0x000fe2000f8e603f */
[----:B------:R-:W-:Y:S01]  /*6290*/  R2UR UR26, R17 ;  /* 0x00000000111a72ca */ /* 0x000fe200000e0000 */
[----:B------:R-:W-:Y:S01]  /*62a0*/  UPRMT UR30, URZ, 0x5410, UR15 ;  /* 0x000054103f1e7896 */ /* 0x000fe2000800000f */
[----:B------:R-:W-:Y:S01]  /*62b0*/  ISETP.GT.AND P1, PT, R6, 0x1, PT ;  /* 0x000000010600780c */ /* 0x000fe20003f24270 */
[----:B------:R-:W-:Y:S01]  /*62c0*/  UIADD3 UR24, UR24, 0x24200, UR11 ;  /* 0x0002420018187890 */ /* 0x000fe2000fffe00b */
[----:B------:R-:W-:Y:S01]  /*62d0*/  ISETP.NE.AND P0, PT, R8, 0x12, PT ;  /* 0x000000120800780c */ /* 0x000fe20003f05270 */
[----:B------:R-:W-:Y:S01]  /*62e0*/  UIADD3.X UR33, URZ, UR29, URZ, UP1, !UPT ;  /* 0x0000001d3f217290 */ /* 0x000fe20008ffe43f */
[----:B------:R-:W-:Y:S01]  /*62f0*/  VIADD R21, R21, 0x40 ;  /* 0x0000004015157836 */ /* 0x000fe20000000000 */
[----:B------:R-:W-:Y:S01]  /*6300*/  UIADD3 UR8, UR8, 0x200, URZ ;  /* 0x0000020008087890 */ /* 0x000fe2000fffe03f */
[----:B------:R-:W-:Y:S01]  /*6310*/  SEL R18, RZ, 0x1, P0 ;  /* 0x00000001ff127807 */ /* 0x000fe20000000000 */
[----:B------:R-:W-:Y:S01]  /*6320*/  UMOV UR18, 0x0 ;  /* 0x0000000000127882 */ /* 0x000fe20000000000 */
[----:B------:R-:W-:Y:S01]  /*6330*/  UMOV UR19, 0x10000000 ;  /* 0x1000000000137882 */ /* 0x000fe20000000000 */
[----:B------:R-:W-:Y:S01]  /*6340*/  UMOV UR11, UR25 ;  /* 0x00000019000b7c82 */ /* 0x000fe20008000000 */
[----:B------:R-:W-:-:S02]  /*6350*/  LOP3.LUT R7, R7, R18, RZ, 0x3c, !PT ;  /* 0x0000001207077212 */ /* 0x000fc400078e3cff */
[----:B------:R-:W-:Y:S02]  /*6360*/  SEL R8, R8, RZ, P0 ;  /* 0x000000ff08087207 */ /* 0x000fe40000000000 */
[----:B------:R0:W-:Y:S02]  /*6370*/  UTMALDG.3D.MULTICAST [UR8], [UR16], UR21, desc[UR18] ;  /* 0x00001208100073b4 */ /* 0x0001e40008011815 */
[----:B0-----:R-:W-:Y:S01]  /*6380*/  UMOV UR8, UR24 ;  /* 0x0000001800087c82 */ /* 0x001fe20008000000 */
[----:B------:R-:W-:Y:S02]  /*6390*/  UMOV UR11, UR26 ;  /* 0x0000001a000b7c82 */ /* 0x000fe40008000000 */
[----:B------:R0:W-:Y:S02]  /*63a0*/  UTMALDG.3D.MULTICAST [UR8], [UR32], UR30, desc[UR18] ;  /* 0x00001208200073b4 */ /* 0x0001e4000801181e */
[----:B0-----:R-:W-:Y:S05]  /*63b0*/  @P1 BRA `(.L_x_118) ;  /* 0xfffffffc003c1947 */ /* 0x001fea000383ffff */
.L_x_115:
[----:B------:R-:W-:Y:S05]  /*63c0*/  BSYNC B1 ;  /* 0x0000000000017941 */ /* 0x000fea0003800000 */
.L_x_114:
[----:B------:R-:W-:Y:S01]  /*63d0*/  LOP3.LUT P1, RZ, R14, 0xff, RZ, 0xc0, !PT ;  /* 0x000000ff0eff7812 */ /* 0x000fe2000782c0ff */
[C---:B------:R-:W-:Y:S01]  /*63e0*/  IMAD.IADD R9, R11.reuse, 0x1, R12 ;  /* 0x000000010b097824 */ /* 0x040fe200078e020c */
[----:B------:R-:W-:Y:S01]  /*63f0*/  ULDC.64 UR8, c[0x0][0x650] ;  /* 0x0001940000087ab9 */ /* 0x000fe20000000a00 */
[----:B------:R-:W-:Y:S01]  /*6400*/  ISETP.GE.U32.AND P2, PT, R11, 0x12, PT ;  /* 0x000000120b00780c */ /* 0x000fe20003f46070 */
[----:B------:R-:W-:Y:S01]  /*6410*/  BSSY B1, `(.L_x_119) ;  /* 0x0000069000017945 */ /* 0x000fe20003800000 */
[----:B------:R-:W-:Y:S01]  /*6420*/  IMAD.MOV.U32 R13, RZ, RZ, -0x1 ;  /* 0xffffffffff0d7424 */ /* 0x000fe200078e00ff */
[----:B------:R-:W-:Y:S01]  /*6430*/  ISETP.GT.U32.AND P0, PT, R9, 0x11, PT ;  /* 0x000000110900780c */ /* 0x000fe20003f04070 */
[----:B------:R-:W-:Y:S01]  /*6440*/  IMAD.MOV.U32 R16, RZ, RZ, -0x1 ;  /* 0xffffffffff107424 */ /* 0x000fe200078e00ff */
[----:B------:R-:W-:Y:S02]  /*6450*/  PRMT R14, RZ, 0x7610, R14 ;  /* 0x00007610ff0e7816 */ /* 0x000fe4000000000e */
[----:B------:R-:W-:-:S03]  /*6460*/  ISETP.LT.U32.AND P0, PT, R11, 0x12, P0 ;  /* 0x000000120b00780c */ /* 0x000fc60000701070 */
[----:B------:R-:W0:Y:S01]  /*6470*/  @P1 S2R R7, SR_CgaCtaId ;  /* 0x0000000000071919 */ /* 0x000e220000008800 */
[----:B------:R-:W-:-:S04]  /*6480*/  @P1 MOV R6, 0x400 ;  /* 0x0000040000061802 */ /* 0x000fc80000000f00 */
[----:B0-----:R-:W-:Y:S01]  /*6490*/  @P1 LEA R8, R7, R6, 0x18 ;  /* 0x0000000607081211 */ /* 0x001fe200078ec0ff */
[----:B------:R-:W-:Y:S01]  /*64a0*/  IMAD.WIDE.U32 R6, R9, 0x38e38e39, RZ ;  /* 0x38e38e3909067825 */ /* 0x000fe200078e00ff */
[----:B------:R-:W-:Y:S02]  /*64b0*/  SEL R6, RZ, 0x1, !P0 ;  /* 0x00000001ff067807 */ /* 0x000fe40004000000 */
[----:B------:R0:W-:Y:S01]  /*64c0*/  @P1 SYNCS.ARRIVE.TRANS64.A1T0 RZ, [R8+URZ+0x138], RZ ;  /* 0x000138ff08ff19a7 */ /* 0x0001e2000810003f */
[----:B------:R-:W-:Y:S02]  /*64d0*/  IADD3 R4, P1, R4, UR22, RZ ;  /* 0x0000001604047c10 */ /* 0x000fe4000ff3e0ff */
[----:B------:R-:W-:Y:S01]  /*64e0*/  LOP3.LUT R3, R3, R6, RZ, 0x3c, !PT ;  /* 0x0000000603037212 */ /* 0x000fe200078e3cff */
[----:B------:R-:W-:Y:S01]  /*64f0*/  IMAD.MOV.U32 R6, RZ, RZ, -0x1 ;  /* 0xffffffffff067424 */ /* 0x000fe200078e00ff */
[----:B------:R-:W-:Y:S02]  /*6500*/  IADD3.X R5, R5, UR14, RZ, P1, !PT ;  /* 0x0000000e05057c10 */ /* 0x000fe40008ffe4ff */
[----:B------:R-:W-:-:S02]  /*6510*/  ISETP.GE.U32.AND P0, PT, R4, UR8, PT ;  /* 0x0000000804007c0c */ /* 0x000fc4000bf06070 */
[----:B0-----:R-:W-:Y:S02]  /*6520*/  SHF.R.U32.HI R8, RZ, 0x2, R7 ;  /* 0x00000002ff087819 */ /* 0x001fe40000011607 */
[----:B------:R-:W-:Y:S02]  /*6530*/  ISETP.GE.U32.AND.EX P0, PT, R5, UR9, PT, P0 ;  /* 0x0000000905007c0c */ /* 0x000fe4000bf06100 */
[----:B------:R-:W-:Y:S01]  /*6540*/  @P2 LOP3.LUT R3, R3, 0x1, R8, 0x78, !PT ;  /* 0x0000000103032812 */ /* 0x000fe200078e7808 */
[----:B------:R-:W-:Y:S01]  /*6550*/  IMAD R12, R8, -0x12, R9 ;  /* 0xffffffee080c7824 */ /* 0x000fe200078e0209 */
[----:B------:R-:W-:-:S09]  /*6560*/  PRMT R7, RZ, 0x7610, R7 ;  /* 0x00007610ff077816 */ /* 0x000fd20000000007 */
[----:B------:R-:W-:Y:S05]  /*6570*/  @P0 BRA `(.L_x_120) ;  /* 0x0000000400480947 */ /* 0x000fea0003800000 */
[----:B------:R-:W0:Y:S01]  /*6580*/  S2R R17, SR_CTAID.X ;  /* 0x0000000000117919 */ /* 0x000e220000002500 */
[----:B------:R-:W-:Y:S01]  /*6590*/  ULDC.64 UR8, c[0x0][0x628] ;  /* 0x00018a0000087ab9 */ /* 0x000fe20000000a00 */
[----:B------:R-:W1:Y:S01]  /*65a0*/  LDC R18, c[0x0][0x144] ;  /* 0x00005100ff127b82 */ /* 0x000e620000000800 */
[----:B------:R-:W-:Y:S01]  /*65b0*/  ISETP.NE.U32.AND P0, PT, RZ, UR8, PT ;  /* 0x00000008ff007c0c */ /* 0x000fe2000bf05070 */
[----:B------:R-:W2:Y:S01]  /*65c0*/  S2R R13, SR_CTAID.Y ;  /* 0x00000000000d7919 */ /* 0x000ea20000002600 */
[----:B------:R-:W-:Y:S01]  /*65d0*/  ULDC UR10, c[0x0][0x150] ;  /* 0x00005400000a7ab9 */ /* 0x000fe20000000800 */
[----:B------:R-:W-:Y:S01]  /*65e0*/  ULDC UR11, c[0x0][0x630] ;  /* 0x00018c00000b7ab9 */ /* 0x000fe20000000800 */
[----:B------:R-:W-:Y:S01]  /*65f0*/  ISETP.NE.AND.EX P0, PT, RZ, UR9, PT, P0 ;  /* 0x00000009ff007c0c */ /* 0x000fe2000bf05300 */
[----:B------:R-:W-:Y:S01]  /*6600*/  IMAD.MOV.U32 R6, RZ, RZ, R4 ;  /* 0x000000ffff067224 */ /* 0x000fe200078e0004 */
[----:B0-----:R-:W-:-:S05]  /*6610*/  I2FP.F32.U32 R7, R17 ;  /* 0x0000001100077245 */ /* 0x001fca0000201000 */
[----:B------:R-:W-:Y:S01]  /*6620*/  FMUL R20, R7, UR10 ;  /* 0x0000000a07147c20 */ /* 0x000fe20008400000 */
[----:B------:R-:W-:-:S05]  /*6630*/  IMAD.MOV.U32 R7, RZ, RZ, R5 ;  /* 0x000000ffff077224 */ /* 0x000fca00078e0005 */
[----:B--2---:R-:W-:Y:S05]  /*6640*/  @!P0 BRA `(.L_x_121) ;  /* 0x0000000000288947 */ /* 0x004fea0003800000 */
[----:B------:R-:W-:Y:S02]  /*6650*/  ULDC UR10, c[0x0][0x634] ;  /* 0x00018d00000a7ab9 */ /* 0x000fe40000000800 */
[----:B------:R-:W-:-:S05]  /*6660*/  IADD3 R7, P0, R4, UR10, RZ ;  /* 0x0000000a04077c10 */ /* 0x000fca000ff1e0ff */
[----:B------:R-:W-:-:S04]  /*6670*/  IMAD.X R19, RZ, RZ, R5, P0 ;  /* 0x000000ffff137224 */ /* 0x000fc800000e0605 */
[----:B------:R-:W-:-:S04]  /*6680*/  IMAD.WIDE.U32 R8, R19, UR8, RZ ;  /* 0x0000000813087c25 */ /* 0x000fc8000f8e00ff */
[----:B------:R-:W-:-:S04]  /*6690*/  IMAD.WIDE.U32 R8, P0, R7, UR9, R8 ;  /* 0x0000000907087c25 */ /* 0x000fc8000f800008 */
[----:B------:R-:W-:-:S04]  /*66a0*/  IMAD.WIDE.U32 R6, R7, UR8, RZ ;  /* 0x0000000807067c25 */ /* 0x000fc8000f8e00ff */
[----:B------:R-:W-:Y:S01]  /*66b0*/  IMAD.MOV.U32 R6, RZ, RZ, R9 ;  /* 0x000000ffff067224 */ /* 0x000fe200078e0009 */
[----:B------:R-:W-:Y:S01]  /*66c0*/  IADD3 RZ, P1, R7, R8, RZ ;  /* 0x0000000807ff7210 */ /* 0x000fe20007f3e0ff */
[----:B------:R-:W-:-:S04]  /*66d0*/  IMAD.X R7, RZ, RZ, RZ, P0 ;  /* 0x000000ffff077224 */ /* 0x000fc800000e06ff */
[----:B------:R-:W-:-:S08]  /*66e0*/  IMAD.WIDE.U32.X R6, R19, UR9, R6, P1 ;  /* 0x0000000913067c25 */ /* 0x000fd000088e0406 */
.L_x_121:
[--C-:B------:R-:W-:Y:S01]  /*66f0*/  SHF.R.U64 R16, R6, UR11, R7.reuse ;  /* 0x0000000b06107c19 */ /* 0x100fe20008001207 */
[----:B------:R-:W0:Y:S01]  /*6700*/  F2I.U32.TRUNC.NTZ R20, R20 ;  /* 0x0000001400147305 */ /* 0x000e22000020f000 */
[----:B------:R-:W-:Y:S01]  /*6710*/  SHF.R.U32.HI R6, RZ, UR11, R7 ;  /* 0x0000000bff067c19 */ /* 0x000fe20008011607 */
[----:B------:R-:W-:Y:S01]  /*6720*/  ULDC.64 UR8, c[0x0][0x620] ;  /* 0x0001880000087ab9 */ /* 0x000fe20000000a00 */
[----:B------:R-:W-:Y:S01]  /*6730*/  IADD3 R9, P0, RZ, -R16, RZ ;  /* 0x80000010ff097210 */ /* 0x000fe20007f1e0ff */
[----:B------:R-:W-:-:S04]  /*6740*/  ULDC.64 UR10, c[0x0][0x640] ;  /* 0x00019000000a7ab9 */ /* 0x000fc80000000a00 */
[----:B------:R-:W-:Y:S01]  /*6750*/  IMAD.X R6, RZ, RZ, ~R6, P0 ;  /* 0x000000ffff067224 */ /* 0x000fe200000e0e06 */
[----:B------:R-:W-:-:S03]  /*6760*/  ISETP.NE.U32.AND P0, PT, RZ, UR10, PT ;  /* 0x0000000aff007c0c */ /* 0x000fc6000bf05070 */
[----:B------:R-:W-:Y:S01]  /*6770*/  IMAD R8, R6, UR8, RZ ;  /* 0x0000000806087c24 */ /* 0x000fe2000f8e02ff */
[----:B------:R-:W-:Y:S01]  /*6780*/  ISETP.NE.AND.EX P0, PT, RZ, UR11, PT, P0 ;  /* 0x0000000bff007c0c */ /* 0x000fe2000bf05300 */
[----:B------:R-:W-:Y:S01]  /*6790*/  IMAD.WIDE.U32 R6, R9, UR8, R4 ;  /* 0x0000000809067c25 */ /* 0x000fe2000f8e0004 */
[----:B------:R-:W-:-:S03]  /*67a0*/  ULDC UR8, c[0x0][0x618] ;  /* 0x0001860000087ab9 */ /* 0x000fc60000000800 */
[----:B------:R-:W-:Y:S01]  /*67b0*/  IMAD R9, R9, UR9, R8 ;  /* 0x0000000909097c24 */ /* 0x000fe2000f8e0208 */
[----:B------:R-:W-:Y:S01]  /*67c0*/  ULDC UR9, c[0x0][0x154] ;  /* 0x0000550000097ab9 */ /* 0x000fe20000000800 */
[----:B0-----:R-:W-:Y:S02]  /*67d0*/  IMAD.MOV R8, RZ, RZ, -R20 ;  /* 0x000000ffff087224 */ /* 0x001fe400078e0a14 */
[----:B------:R-:W-:Y:S01]  /*67e0*/  IMAD.IADD R7, R7, 0x1, R9 ;  /* 0x0000000107077824 */ /* 0x000fe200078e0209 */
[----:B------:R-:W0:Y:S01]  /*67f0*/  LDC R20, c[0x0][0x148] ;  /* 0x00005200ff147b82 */ /* 0x000e220000000800 */
[----:B-1----:R-:W-:Y:S01]  /*6800*/  IMAD R17, R18, R8, R17 ;  /* 0x0000000812117224 */ /* 0x002fe200078e0211 */
[----:B------:R-:W-:Y:S02]  /*6810*/  I2FP.F32.U32 R8, R13 ;  /* 0x0000000d00087245 */ /* 0x000fe40000201000 */
[--C-:B------:R-:W-:Y:S02]  /*6820*/  SHF.R.U64 R18, R6, UR8, R7.reuse ;  /* 0x0000000806127c19 */ /* 0x100fe40008001207 */
[----:B------:R-:W-:Y:S01]  /*6830*/  SHF.R.U32.HI R7, RZ, UR8, R7 ;  /* 0x00000008ff077c19 */ /* 0x000fe20008011607 */
[----:B------:R-:W-:Y:S01]  /*6840*/  FMUL R8, R8, UR9 ;  /* 0x0000000908087c20 */ /* 0x000fe20008400000 */
[----:B------:R-:W-:-:S02]  /*6850*/  ULDC UR8, c[0x0][0x608] ;  /* 0x0001820000087ab9 */ /* 0x000fc40000000800 */
[--C-:B------:R-:W-:Y:S01]  /*6860*/  SHF.R.U64 R22, R18, UR8, R7.reuse ;  /* 0x0000000812167c19 */ /* 0x100fe20008001207 */
[----:B------:R1:W2:Y:S01]  /*6870*/  F2I.U32.TRUNC.NTZ R23, R8 ;  /* 0x0000000800177305 */ /* 0x0002a2000020f000 */
[----:B------:R-:W-:Y:S01]  /*6880*/  SHF.R.U32.HI R7, RZ, UR8, R7 ;  /* 0x00000008ff077c19 */ /* 0x000fe20008011607 */
[----:B------:R-:W-:-:S03]  /*6890*/  ULDC UR8, c[0x0][0x658] ;  /* 0x0001960000087ab9 */ /* 0x000fc60000000800 */
[--C-:B------:R-:W-:Y:S02]  /*68a0*/  SHF.R.U64 R19, R22, UR8, R7.reuse ;  /* 0x0000000816137c19 */ /* 0x100fe40008001207 */
[----:B------:R-:W-:-:S03]  /*68b0*/  SHF.R.U32.HI R21, RZ, UR8, R7 ;  /* 0x00000008ff157c19 */ /* 0x000fc60008011607 */
[----:B------:R-:W-:Y:S02]  /*68c0*/  IMAD.MOV.U32 R6, RZ, RZ, R19 ;  /* 0x000000ffff067224 */ /* 0x000fe400078e0013 */
[----:B------:R-:W-:Y:S01]  /*68d0*/  IMAD.MOV.U32 R7, RZ, RZ, R21 ;  /* 0x000000ffff077224 */ /* 0x000fe200078e0015 */
[----:B-1----:R-:W-:Y:S06]  /*68e0*/  @!P0 BRA `(.L_x_122) ;  /* 0x0000000000288947 */ /* 0x002fec0003800000 */
        /* <DEDUP_REMOVED lines=10> */
.L_x_122:
[----:B------:R-:W-:Y:S01]  /*6990*/  ULDC UR8, c[0x0][0x648] ;  /* 0x0001920000087ab9 */ /* 0x000fe20000000800 */
[----:B--2---:R-:W-:Y:S01]  /*69a0*/  IMAD.MOV R23, RZ, RZ, -R23 ;  /* 0x000000ffff177224 */ /* 0x004fe200078e0a17 */
[----:B------:R-:W-:Y:S01]  /*69b0*/  SHF.R.U64 R7, R6, UR8, R7 ;  /* 0x0000000806077c19 */ /* 0x000fe20008001207 */
[----:B------:R-:W-:Y:S01]  /*69c0*/  ULDC UR8, c[0x0][0x638] ;  /* 0x00018e0000087ab9 */ /* 0x000fe20000000800 */
[----:B------:R-:W-:Y:S01]  /*69d0*/  LOP3.LUT R6, R22, UR13, RZ, 0xc0, !PT ;  /* 0x0000000d16067c12 */ /* 0x000fe2000f8ec0ff */
[----:B0-----:R-:W-:Y:S01]  /*69e0*/  @P4 IMAD R17, R20, R23, R13 ;  /* 0x0000001714114224 */ /* 0x001fe200078e020d */
[----:B------:R-:W-:Y:S01]  /*69f0*/  LOP3.LUT R18, R18, UR4, RZ, 0xc0, !PT ;  /* 0x0000000412127c12 */ /* 0x000fe2000f8ec0ff */
[----:B------:R-:W-:Y:S01]  /*6a00*/  IMAD.MOV R8, RZ, RZ, -R7 ;  /* 0x000000ffff087224 */ /* 0x000fe200078e0a07 */
[----:B------:R-:W-:Y:S01]  /*6a10*/  ULDC UR9, c[0x0][0x610] ;  /* 0x0001840000097ab9 */ /* 0x000fe20000000800 */
[----:B------:R-:W-:Y:S02]  /*6a20*/  IMAD R6, R7, UR5, R6 ;  /* 0x0000000507067c24 */ /* 0x000fe4000f8e0206 */
[----:B------:R-:W-:Y:S01]  /*6a30*/  IMAD R19, R8, UR8, R19 ;  /* 0x0000000808137c24 */ /* 0x000fe2000f8e0213 */
[----:B------:R-:W-:Y:S01]  /*6a40*/  ULDC UR8, c[0x0][0x600] ;  /* 0x0001800000087ab9 */ /* 0x000fe20000000800 */
[----:B------:R-:W-:-:S02]  /*6a50*/  IMAD R17, R6, UR9, R17 ;  /* 0x0000000906117c24 */ /* 0x000fc4000f8e0211 */
[----:B------:R-:W-:Y:S02]  /*6a60*/  IMAD R6, R19, UR8, R18 ;  /* 0x0000000813067c24 */ /* 0x000fe4000f8e0212 */
[----:B------:R-:W-:-:S03]  /*6a70*/  IMAD.MOV.U32 R7, RZ, RZ, 0x1 ;  /* 0x00000001ff077424 */ /* 0x000fc600078e00ff */
[----:B------:R-:W-:Y:S02]  /*6a80*/  SEL R13, R6, R17, !P4 ;  /* 0x00000011060d7207 */ /* 0x000fe40006000000 */
[----:B------:R-:W-:-:S07]  /*6a90*/  SEL R6, R17, R6, !P4 ;  /* 0x0000000611067207 */ /* 0x000fce0006000000 */
.L_x_120:
[----:B------:R-:W-:Y:S05]  /*6aa0*/  BSYNC B1 ;  /* 0x0000000000017941 */ /* 0x000fea0003800000 */
.L_x_119:
[----:B------:R-:W-:-:S13]  /*6ab0*/  LOP3.LUT P0, RZ, R7, 0xff, RZ, 0xc0, !PT ;  /* 0x000000ff07ff7812 */ /* 0x000fda000780c0ff */
[----:B------:R-:W-:Y:S05]  /*6ac0*/  @P0 BRA `(.L_x_123) ;  /* 0xfffffff400400947 */ /* 0x000fea000383ffff */
[----:B------:R-:W-:Y:S05]  /*6ad0*/  BSYNC B0 ;  /* 0x0000000000007941 */ /* 0x000fea0003800000 */
.L_x_112:
[----:B------:R-:W-:-:S03]  /*6ae0*/  UMOV UR8, 0xffffffff ;  /* 0xffffffff00087882 */ /* 0x000fc60000000000 */
[----:B------:R-:W-:Y:S05]  /*6af0*/  BRA.DIV UR8, `(.L_x_124) ;  /* 0x0000000e08147947 */ /* 0x000fea000b800000 */
[----:B------:R-:W-:-:S13]  /*6b00*/  ELECT P0, URZ, PT ;  /* 0x00000000003f782f */ /* 0x000fda0003800000 */
.L_x_152:
[----:B------:R-:W-:Y:S04]  /*6b10*/  BSSY B0, `(.L_x_125) ;  /* 0x00000a9000007945 */ /* 0x000fe80003800000 */
[----:B------:R-:W-:Y:S05]  /*6b20*/  @!P0 BRA `(.L_x_126) ;  /* 0x00000008009c8947 */ /* 0x000fea0003800000 */
[----:B------:R-:W-:-:S04]  /*6b30*/  LOP3.LUT R2, R2, 0x2, RZ, 0xfc, !PT ;  /* 0x0000000202027812 */ /* 0x000fc800078efcff */
[----:B------:R-:W-:-:S13]  /*6b40*/  ISETP.NE.AND P0, PT, R2, 0x3, PT ;  /* 0x000000030200780c */ /* 0x000fda0003f05270 */
[----:B------:R-:W-:Y:S05]  /*6b50*/  @!P0 BRA `(.L_x_127) ;  /* 0x0000000000048947 */ /* 0x000fea0003800000 */
[----:B------:R-:W-:Y:S01]  /*6b60*/  BPT.TRAP 0x1 ;  /* 0x000000040000795c */ /* 0x000fe20000300000 */
.L_x_127:
[----:B------:R-:W0:Y:S01]  /*6b70*/  S2R R5, SR_CgaCtaId ;  /* 0x0000000000057919 */ /* 0x000e220000008800 */
[----:B------:R-:W-:Y:S02]  /*6b80*/  MOV R0, 0x400 ;  /* 0x0000040000007802 */ /* 0x000fe40000000f00 */
[----:B------:R-:W-:Y:S02]  /*6b90*/  SHF.L.U32 R2, R3, 0x1f, RZ ;  /* 0x0000001f03027819 */ /* 0x000fe400000006ff */
[----:B0-----:R-:W-:-:S05]  /*6ba0*/  LEA R5, R5, R0, 0x18 ;  /* 0x0000000005057211 */ /* 0x001fca00078ec0ff */
[----:B------:R-:W-:-:S04]  /*6bb0*/  VIADD R5, R5, 0x90 ;  /* 0x0000009005057836 */ /* 0x000fc80000000000 */
[C---:B------:R-:W-:Y:S02]  /*6bc0*/  IMAD R7, R12.reuse, 0x8, R5 ;  /* 0x000000080c077824 */ /* 0x040fe400078e0205 */
[----:B------:R-:W-:Y:S02]  /*6bd0*/  VIADD R12, R12, 0x1 ;  /* 0x000000010c0c7836 */ /* 0x000fe40000000000 */
[----:B------:R-:W0:Y:S03]  /*6be0*/  SYNCS.PHASECHK.TRANS64.TRYWAIT P0, [R7+URZ], R2 ;  /* 0x00000002070075a7 */ /* 0x000e26000800017f */
[----:B------:R-:W-:-:S04]  /*6bf0*/  ISETP.NE.AND P1, PT, R12, 0x12, PT ;  /* 0x000000120c00780c */ /* 0x000fc80003f25270 */
[----:B------:R-:W-:Y:S02]  /*6c00*/  SEL R0, RZ, 0x1, P1 ;  /* 0x00000001ff007807 */ /* 0x000fe40000800000 */
[----:B------:R-:W-:Y:S02]  /*6c10*/  SEL R12, R12, RZ, P1 ;  /* 0x000000ff0c0c7207 */ /* 0x000fe40000800000 */
[----:B------:R-:W-:-:S03]  /*6c20*/  LOP3.LUT R9, R3, R0, RZ, 0x3c, !PT ;  /* 0x0000000003097212 */ /* 0x000fc600078e3cff */
[----:B------:R-:W-:Y:S01]  /*6c30*/  IMAD R6, R12, 0x8, R5 ;  /* 0x000000080c067824 */ /* 0x000fe200078e0205 */
[----:B------:R-:W-:Y:S01]  /*6c40*/  SHF.L.U32 R3, R9, 0x1f, RZ ;  /* 0x0000001f09037819 */ /* 0x000fe200000006ff */
[----:B0-----:R-:W-:Y:S06]  /*6c50*/  @!P0 BRA `(.L_x_128) ;  /* 0x0000000800dc8947 */ /* 0x001fec0003800000 */
.L_x_153:
[----:B------:R-:W1:Y:S01]  /*6c60*/  SYNCS.PHASECHK.TRANS64.TRYWAIT P0, [R6+URZ], R3 ;  /* 0x00000003060075a7 */ /* 0x000e62000800017f */
[----:B------:R-:W-:-:S05]  /*6c70*/  VIADD R0, R12, 0x1 ;  /* 0x000000010c007836 */ /* 0x000fca0000000000 */
[----:B------:R-:W-:-:S04]  /*6c80*/  ISETP.NE.AND P1, PT, R0, 0x12, PT ;  /* 0x000000120000780c */ /* 0x000fc80003f25270 */
[----:B0-----:R-:W-:Y:S02]  /*6c90*/  SEL R2, RZ, 0x1, P1 ;  /* 0x00000001ff027807 */ /* 0x001fe40000800000 */
[----:B------:R-:W-:Y:S02]  /*6ca0*/  SEL R0, R0, RZ, P1 ;  /* 0x000000ff00007207 */ /* 0x000fe40000800000 */
[----:B------:R-:W-:-:S03]  /*6cb0*/  LOP3.LUT R9, R9, R2, RZ, 0x3c, !PT ;  /* 0x0000000209097212 */ /* 0x000fc600078e3cff */
[----:B------:R-:W-:Y:S01]  /*6cc0*/  IMAD R7, R0, 0x8, R5 ;  /* 0x0000000800077824 */ /* 0x000fe200078e0205 */
[----:B------:R-:W-:Y:S01]  /*6cd0*/  SHF.L.U32 R4, R9, 0x1f, RZ ;  /* 0x0000001f09047819 */ /* 0x000fe200000006ff */
[----:B-1----:R-:W-:Y:S06]  /*6ce0*/  @!P0 BRA `(.L_x_129) ;  /* 0x0000000800cc8947 */ /* 0x002fec0003800000 */
.L_x_154:
[----:B------:R-:W1:Y:S01]  /*6cf0*/  SYNCS.PHASECHK.TRANS64.TRYWAIT P0, [R7+URZ], R4 ;  /* 0x00000004070075a7 */ /* 0x000e62000800017f */
[----:B------:R-:W-:-:S05]  /*6d00*/  VIADD R0, R0, 0x1 ;  /* 0x0000000100007836 */ /* 0x000fca0000000000 */
[----:B------:R-:W-:-:S04]  /*6d10*/  ISETP.NE.AND P1, PT, R0, 0x12, PT ;  /* 0x000000120000780c */ /* 0x000fc80003f25270 */
[----:B------:R-:W-:Y:S02]  /*6d20*/  SEL R2, RZ, 0x1, P1 ;  /* 0x00000001ff027807 */ /* 0x000fe40000800000 */
[----:B------:R-:W-:Y:S02]  /*6d30*/  SEL R0, R0, RZ, P1 ;  /* 0x000000ff00007207 */ /* 0x000fe40000800000 */
[----:B------:R-:W-:-:S03]  /*6d40*/  LOP3.LUT R9, R9, R2, RZ, 0x3c, !PT ;  /* 0x0000000209097212 */ /* 0x000fc600078e3cff */
[----:B0-----:R-:W-:Y:S01]  /*6d50*/  IMAD R6, R0, 0x8, R5 ;  /* 0x0000000800067824 */ /* 0x001fe200078e0205 */
[----:B------:R-:W-:Y:S01]  /*6d60*/  SHF.L.U32 R3, R9, 0x1f, RZ ;  /* 0x0000001f09037819 */ /* 0x000fe200000006ff */
[----:B-1----:R-:W-:Y:S06]  /*6d70*/  @!P0 BRA `(.L_x_130) ;  /* 0x0000000800bc8947 */ /* 0x002fec0003800000 */
.L_x_155:
        /* <DEDUP_REMOVED lines=9> */
.L_x_156:
        /* <DEDUP_REMOVED lines=9> */
.L_x_157:
        /* <DEDUP_REMOVED lines=9> */
.L_x_158:
        /* <DEDUP_REMOVED lines=9> */
.L_x_159:
        /* <DEDUP_REMOVED lines=9> */
.L_x_160:
        /* <DEDUP_REMOVED lines=9> */
.L_x_161:
        /* <DEDUP_REMOVED lines=9> */
.L_x_162:
        /* <DEDUP_REMOVED lines=9> */
.L_x_163:
        /* <DEDUP_REMOVED lines=9> */
.L_x_164:
        /* <DEDUP_REMOVED lines=9> */
.L_x_165:
        /* <DEDUP_REMOVED lines=9> */
.L_x_166:
        /* <DEDUP_REMOVED lines=9> */
.L_x_167:
        /* <DEDUP_REMOVED lines=9> */
.L_x_168:
[----:B------:R-:W1:Y:S01]  /*74d0*/  SYNCS.PHASECHK.TRANS64.TRYWAIT P0, [R7+URZ], R4 ;  /* 0x00000004070075a7 */ /* 0x000e62000800017f */
[----:B------:R-:W-:-:S05]  /*74e0*/  VIADD R0, R0, 0x1 ;  /* 0x0000000100007836 */ /* 0x000fca0000000000 */
[----:B------:R-:W-:-:S04]  /*74f0*/  ISETP.NE.AND P1, PT, R0, 0x12, PT ;  /* 0x000000120000780c */ /* 0x000fc80003f25270 */
[----:B------:R-:W-:Y:S02]  /*7500*/  SEL R2, RZ, 0x1, P1 ;  /* 0x00000001ff027807 */ /* 0x000fe40000800000 */
[----:B------:R-:W-:Y:S02]  /*7510*/  SEL R0, R0, RZ, P1 ;  /* 0x000000ff00007207 */ /* 0x000fe40000800000 */
[----:B------:R-:W-:Y:S01]  /*7520*/  LOP3.LUT R2, R9, R2, RZ, 0x3c, !PT ;  /* 0x0000000209027212 */ /* 0x000fe200078e3cff */
[----:B-1----:R-:W-:Y:S06]  /*7530*/  @!P0 BRA `(.L_x_144) ;  /* 0x0000000400e48947 */ /* 0x002fec0003800000 */
.L_x_169:
[----:B------:R-:W-:Y:S01]  /*7540*/  IMAD R5, R0, 0x8, R5 ;  /* 0x0000000800057824 */ /* 0x000fe200078e0205 */
[----:B------:R-:W-:-:S07]  /*7550*/  SHF.L.U32 R0, R2, 0x1f, RZ ;  /* 0x0000001f02007819 */ /* 0x000fce00000006ff */
.L_x_145:
[----:B--2---:R2:W3:Y:S02]  /*7560*/  SYNCS.PHASECHK.TRANS64.TRYWAIT P0, [R5+URZ], R0 ;  /* 0x00000000050075a7 */ /* 0x0044e4000800017f */
[----:B---3--:R-:W-:Y:S05]  /*7570*/  @!P0 NANOSLEEP.SYNCS 0x989680 ;  /* 0x009896800000895d */ /* 0x008fea0003900000 */
[----:B------:R-:W3:Y:S02]  /*7580*/  @!P0 SYNCS.PHASECHK.TRANS64 P0, [R5+URZ], R0 ;  /* 0x00000000050085a7 */ /* 0x000ee4000800007f */
[----:B---3--:R-:W-:Y:S05]  /*7590*/  @!P0 BRA `(.L_x_145) ;  /* 0xfffffffc00f08947 */ /* 0x008fea000383ffff */
.L_x_126:
[----:B------:R-:W-:Y:S05]  /*75a0*/  BSYNC B0 ;  /* 0x0000000000007941 */ /* 0x000fea0003800000 */
.L_x_125:
[----:B------:R-:W-:Y:S05]  /*75b0*/  EXIT ;  /* 0x000000000000794d */ /* 0x000fea0003800000 */
.L_x_22:
[----:B-1----:R-:W-:-:S04]  /*75c0*/  IMAD.U32 R9, RZ, RZ, UR6 ;  /* 0x00000006ff097e24 */ /* 0x002fc8000f8e00ff */
[----:B------:R1:W3:Y:S03]  /*75d0*/  SYNCS.PHASECHK.TRANS64.TRYWAIT P0, [R9+URZ], R8 ;  /* 0x00000008090075a7 */ /* 0x0002e6000800017f */
[----:B---3--:R-:W-:Y:S05]  /*75e0*/  @!P0 NANOSLEEP.SYNCS 0x989680 ;  /* 0x009896800000895d */ /* 0x008fea0003900000 */
[----:B------:R-:W3:Y:S02]  /*75f0*/  @!P0 SYNCS.PHASECHK.TRANS64 P0, [R9+URZ], R8 ;  /* 0x00000008090085a7 */ /* 0x000ee4000800007f */
[----:B---3--:R-:W-:Y:S05]  /*7600*/  @!P0 BRA `(.L_x_22) ;  /* 0xfffffffc00ec8947 */ /* 0x008fea000383ffff */
[----:B------:R-:W-:Y:S05]  /*7610*/  BRA `(.L_x_21) ;  /* 0xffffffa0007c7947 */ /* 0x000fea000383ffff */
.L_x_28:
[----:B-1----:R-:W-:-:S04]  /*7620*/  IMAD.U32 R11, RZ, RZ, UR12 ;  /* 0x0000000cff0b7e24 */ /* 0x002fc8000f8e00ff */
[----:B------:R1:W3:Y:S03]  /*7630*/  SYNCS.PHASECHK.TRANS64.TRYWAIT P0, [R11+URZ], R10 ;  /* 0x0000000a0b0075a7 */ /* 0x0002e6000800017f */
[----:B---3--:R-:W-:Y:S05]  /*7640*/  @!P0 NANOSLEEP.SYNCS 0x989680 ;  /* 0x009896800000895d */ /* 0x008fea0003900000 */
[----:B------:R-:W3:Y:S02]  /*7650*/  @!P0 SYNCS.PHASECHK.TRANS64 P0, [R11+URZ], R10 ;  /* 0x0000000a0b0085a7 */ /* 0x000ee4000800007f */
[----:B---3--:R-:W-:Y:S05]  /*7660*/  @!P0 BRA `(.L_x_28) ;  /* 0xfffffffc00ec8947 */ /* 0x008fea000383ffff */
[----:B------:R-:W-:Y:S05]  /*7670*/  BRA `(.L_x_27) ;  /* 0xffffffa800047947 */ /* 0x000fea000383ffff */
.L_x_113:
[----:B------:R-:W-:Y:S01]  /*7680*/  BSSY B1, `(.L_x_146) ;  /* 0x0000006000017945 */ /* 0x000fe20003800000 */
[----:B------:R-:W-:-:S07]  /*7690*/  IMAD.MOV.U32 R7, RZ, RZ, -0x1 ;  /* 0xffffffffff077424 */ /* 0x000fce00078e00ff */
[----:B------:R-:W-:Y:S05]  /*76a0*/  WARPSYNC.COLLECTIVE R7, `(.L_x_147) ;  /* 0x00000000070c7348 */ /* 0x000fea0003c00000 */
[----:B------:R-:W-:Y:S02]  /*76b0*/  ELECT P0, UR62, PT ;  /* 0x00000000003e782f */ /* 0x000fe40003800000 */
[----:B------:R-:W-:Y:S01]  /*76c0*/  MOV R7, UR62 ;  /* 0x0000003e00077c02 */ /* 0x000fe20008000f00 */
[----:B------:R-:W-:Y:S10]  /*76d0*/  ENDCOLLECTIVE ;  /* 0x000000000000791b */ /* 0x000ff40003800000 */
.L_x_147:
[----:B------:R-:W-:Y:S05]  /*76e0*/  BSYNC B1 ;  /* 0x0000000000017941 */ /* 0x000fea0003800000 */
.L_x_146:
[----:B------:R-:W-:Y:S05]  /*76f0*/  BRA `(.L_x_148) ;  /* 0xffffffe800407947 */ /* 0x000fea000383ffff */
.L_x_116:
[----:B0-----:R0:W1:Y:S02]  /*7700*/  SYNCS.PHASECHK.TRANS64.TRYWAIT P0, [R18+URZ+0x90], R9 ;  /* 0x00009009120075a7 */ /* 0x001064000800017f */
[----:B-1----:R-:W-:Y:S05]  /*7710*/  @!P0 NANOSLEEP.SYNCS 0x989680 ;  /* 0x009896800000895d */ /* 0x002fea0003900000 */
[----:B------:R-:W1:Y:S02]  /*7720*/  @!P0 SYNCS.PHASECHK.TRANS64 P0, [R18+URZ+0x90], R9 ;  /* 0x00009009120085a7 */ /* 0x000e64000800007f */
[----:B-1----:R-:W-:Y:S05]  /*7730*/  @!P0 BRA `(.L_x_116) ;  /* 0xfffffffc00f08947 */ /* 0x002fea000383ffff */
[----:B------:R-:W-:Y:S05]  /*7740*/  BRA `(.L_x_149) ;  /* 0xffffffe8007c7947 */ /* 0x000fea000383ffff */
.L_x_124:
[----:B------:R-:W-:Y:S01]  /*7750*/  BSSY B0, `(.L_x_150) ;  /* 0x0000006000007945 */ /* 0x000fe20003800000 */
[----:B------:R-:W-:-:S07]  /*7760*/  IMAD.MOV.U32 R7, RZ, RZ, -0x1 ;  /* 0xffffffffff077424 */ /* 0x000fce00078e00ff */
[----:B------:R-:W-:Y:S05]  /*7770*/  WARPSYNC.COLLECTIVE R7, `(.L_x_151) ;  /* 0x00000000070c7348 */ /* 0x000fea0003c00000 */
[----:B------:R-:W-:Y:S02]  /*7780*/  ELECT P0, UR62, PT ;  /* 0x00000000003e782f */ /* 0x000fe40003800000 */
[----:B------:R-:W-:Y:S01]  /*7790*/  MOV R7, UR62 ;  /* 0x0000003e00077c02 */ /* 0x000fe20008000f00 */
[----:B------:R-:W-:Y:S10]  /*77a0*/  ENDCOLLECTIVE ;  /* 0x000000000000791b */ /* 0x000ff40003800000 */
.L_x_151:
[----:B------:R-:W-:Y:S05]  /*77b0*/  BSYNC B0 ;  /* 0x0000000000007941 */ /* 0x000fea0003800000 */
.L_x_150:
[----:B------:R-:W-:Y:S05]  /*77c0*/  BRA `(.L_x_152) ;  /* 0xfffffff000d07947 */ /* 0x000fea000383ffff */
.L_x_128:
[----:B0-----:R0:W1:Y:S02]  /*77d0*/  SYNCS.PHASECHK.TRANS64.TRYWAIT P0, [R7+URZ], R2 ;  /* 0x00000002070075a7 */ /* 0x001064000800017f */
[----:B-1----:R-:W-:Y:S05]  /*77e0*/  @!P0 NANOSLEEP.SYNCS 0x989680 ;  /* 0x009896800000895d */ /* 0x002fea0003900000 */
[----:B------:R-:W1:Y:S02]  /*77f0*/  @!P0 SYNCS.PHASECHK.TRANS64 P0, [R7+URZ], R2 ;  /* 0x00000002070085a7 */ /* 0x000e64000800007f */
[----:B-1----:R-:W-:Y:S05]  /*7800*/  @!P0 BRA `(.L_x_128) ;  /* 0xfffffffc00f08947 */ /* 0x002fea000383ffff */
[----:B------:R-:W-:Y:S05]  /*7810*/  BRA `(.L_x_153) ;  /* 0xfffffff400107947 */ /* 0x000fea000383ffff */
.L_x_129:
[----:B0-----:R0:W1:Y:S02]  /*7820*/  SYNCS.PHASECHK.TRANS64.TRYWAIT P0, [R6+URZ], R3 ;  /* 0x00000003060075a7 */ /* 0x001064000800017f */
[----:B-1----:R-:W-:Y:S05]  /*7830*/  @!P0 NANOSLEEP.SYNCS 0x989680 ;  /* 0x009896800000895d */ /* 0x002fea0003900000 */
[----:B------:R-:W1:Y:S02]  /*7840*/  @!P0 SYNCS.PHASECHK.TRANS64 P0, [R6+URZ], R3 ;  /* 0x00000003060085a7 */ /* 0x000e64000800007f */
[----:B-1----:R-:W-:Y:S05]  /*7850*/  @!P0 BRA `(.L_x_129) ;  /* 0xfffffffc00f08947 */ /* 0x002fea000383ffff */
[----:B------:R-:W-:Y:S05]  /*7860*/  BRA `(.L_x_154) ;  /* 0xfffffff400207947 */ /* 0x000fea000383ffff */
.L_x_130:
[----:B0-----:R0:W1:Y:S02]  /*7870*/  SYNCS.PHASECHK.TRANS64.TRYWAIT P0, [R7+URZ], R4 ;  /* 0x00000004070075a7 */ /* 0x001064000800017f */
[----:B-1----:R-:W-:Y:S05]  /*7880*/  @!P0 NANOSLEEP.SYNCS 0x989680 ;  /* 0x009896800000895d */ /* 0x002fea0003900000 */
[----:B------:R-:W1:Y:S02]  /*7890*/  @!P0 SYNCS.PHASECHK.TRANS64 P0, [R7+URZ], R4 ;  /* 0x00000004070085a7 */ /* 0x000e64000800007f */
[----:B-1----:R-:W-:Y:S05]  /*78a0*/  @!P0 BRA `(.L_x_130) ;  /* 0xfffffffc00f08947 */ /* 0x002fea000383ffff */
[----:B------:R-:W-:Y:S05]  /*78b0*/  BRA `(.L_x_155) ;  /* 0xfffffff400307947 */ /* 0x000fea000383ffff */
.L_x_131:
[----:B0-----:R0:W1:Y:S02]  /*78c0*/  SYNCS.PHASECHK.TRANS64.TRYWAIT P0, [R6+URZ], R3 ;  /* 0x00000003060075a7 */ /* 0x001064000800017f */
[----:B-1----:R-:W-:Y:S05]  /*78d0*/  @!P0 NANOSLEEP.SYNCS 0x989680 ;  /* 0x009896800000895d */ /* 0x002fea0003900000 */
[----:B------:R-:W1:Y:S02]  /*78e0*/  @!P0 SYNCS.PHASECHK.TRANS64 P0, [R6+URZ], R3 ;  /* 0x00000003060085a7 */ /* 0x000e64000800007f */
[----:B-1----:R-:W-:Y:S05]  /*78f0*/  @!P0 BRA `(.L_x_131) ;  /* 0xfffffffc00f08947 */ /* 0x002fea000383ffff */
[----:B------:R-:W-:Y:S05]  /*7900*/  BRA `(.L_x_156) ;  /* 0xfffffff400407947 */ /* 0x000fea000383ffff */
.L_x_132:
[----:B0-----:R0:W1:Y:S02]  /*7910*/  SYNCS.PHASECHK.TRANS64.TRYWAIT P0, [R7+URZ], R4 ;  /* 0x00000004070075a7 */ /* 0x001064000800017f */
[----:B-1----:R-:W-:Y:S05]  /*7920*/  @!P0 NANOSLEEP.SYNCS 0x989680 ;  /* 0x009896800000895d */ /* 0x002fea0003900000 */
[----:B------:R-:W1:Y:S02]  /*7930*/  @!P0 SYNCS.PHASECHK.TRANS64 P0, [R7+URZ], R4 ;  /* 0x00000004070085a7 */ /* 0x000e64000800007f */
[----:B-1----:R-:W-:Y:S05]  /*7940*/  @!P0 BRA `(.L_x_132) ;  /* 0xfffffffc00f08947 */ /* 0x002fea000383ffff */
[----:B------:R-:W-:Y:S05]  /*7950*/  BRA `(.L_x_157) ;  /* 0xfffffff400507947 */ /* 0x000fea000383ffff */
.L_x_133:
[----:B0-----:R0:W1:Y:S02]  /*7960*/  SYNCS.PHASECHK.TRANS64.TRYWAIT P0, [R6+URZ], R3 ;  /* 0x00000003060075a7 */ /* 0x001064000800017f */
[----:B-1----:R-:W-:Y:S05]  /*7970*/  @!P0 NANOSLEEP.SYNCS 0x989680 ;  /* 0x009896800000895d */ /* 0x002fea0003900000 */
[----:B------:R-:W1:Y:S02]  /*7980*/  @!P0 SYNCS.PHASECHK.TRANS64 P0, [R6+URZ], R3 ;  /* 0x00000003060085a7 */ /* 0x000e64000800007f */
[----:B-1----:R-:W-:Y:S05]  /*7990*/  @!P0 BRA `(.L_x_133) ;  /* 0xfffffffc00f08947 */ /* 0x002fea000383ffff */
[----:B------:R-:W-:Y:S05]  /*79a0*/  BRA `(.L_x_158) ;  /* 0xfffffff400607947 */ /* 0x000fea000383ffff */
.L_x_134:
[----:B0-----:R0:W1:Y:S02]  /*79b0*/  SYNCS.PHASECHK.TRANS64.TRYWAIT P0, [R7+URZ], R4 ;  /* 0x00000004070075a7 */ /* 0x001064000800017f */
[----:B-1----:R-:W-:Y:S05]  /*79c0*/  @!P0 NANOSLEEP.SYNCS 0x989680 ;  /* 0x009896800000895d */ /* 0x002fea0003900000 */
[----:B------:R-:W1:Y:S02]  /*79d0*/  @!P0 SYNCS.PHASECHK.TRANS64 P0, [R7+URZ], R4 ;  /* 0x00000004070085a7 */ /* 0x000e64000800007f */
[----:B-1----:R-:W-:Y:S05]  /*79e0*/  @!P0 BRA `(.L_x_134) ;  /* 0xfffffffc00f08947 */ /* 0x002fea000383ffff */
[----:B------:R-:W-:Y:S05]  /*79f0*/  BRA `(.L_x_159) ;  /* 0xfffffff400707947 */ /* 0x000fea000383ffff */
.L_x_135:
[----:B0-----:R0:W1:Y:S02]  /*7a00*/  SYNCS.PHASECHK.TRANS64.TRYWAIT P0, [R6+URZ], R3 ;  /* 0x00000003060075a7 */ /* 0x001064000800017f */
[----:B-1----:R-:W-:Y:S05]  /*7a10*/  @!P0 NANOSLEEP.SYNCS 0x989680 ;  /* 0x009896800000895d */ /* 0x002fea0003900000 */
[----:B------:R-:W1:Y:S02]  /*7a20*/  @!P0 SYNCS.PHASECHK.TRANS64 P0, [R6+URZ], R3 ;  /* 0x00000003060085a7 */ /* 0x000e64000800007f */
[----:B-1----:R-:W-:Y:S05]  /*7a30*/  @!P0 BRA `(.L_x_135) ;  /* 0xfffffffc00f08947 */ /* 0x002fea000383ffff */
[----:B------:R-:W-:Y:S05]  /*7a40*/  BRA `(.L_x_160) ;  /* 0xfffffff400807947 */ /* 0x000fea000383ffff */
.L_x_136:
[----:B0-----:R0:W1:Y:S02]  /*7a50*/  SYNCS.PHASECHK.TRANS64.TRYWAIT P0, [R7+URZ], R4 ;  /* 0x00000004070075a7 */ /* 0x001064000800017f */
[----:B-1----:R-:W-:Y:S05]  /*7a60*/  @!P0 NANOSLEEP.SYNCS 0x989680 ;  /* 0x009896800000895d */ /* 0x002fea0003900000 */
[----:B------:R-:W1:Y:S02]  /*7a70*/  @!P0 SYNCS.PHASECHK.TRANS64 P0, [R7+URZ], R4 ;  /* 0x00000004070085a7 */ /* 0x000e64000800007f */
[----:B-1----:R-:W-:Y:S05]  /*7a80*/  @!P0 BRA `(.L_x_136) ;  /* 0xfffffffc00f08947 */ /* 0x002fea000383ffff */
[----:B------:R-:W-:Y:S05]  /*7a90*/  BRA `(.L_x_161) ;  /* 0xfffffff400907947 */ /* 0x000fea000383ffff */
.L_x_137:
[----:B0-----:R0:W1:Y:S02]  /*7aa0*/  SYNCS.PHASECHK.TRANS64.TRYWAIT P0, [R6+URZ], R3 ;  /* 0x00000003060075a7 */ /* 0x001064000800017f */
[----:B-1----:R-:W-:Y:S05]  /*7ab0*/  @!P0 NANOSLEEP.SYNCS 0x989680 ;  /* 0x009896800000895d */ /* 0x002fea0003900000 */
[----:B------:R-:W1:Y:S02]  /*7ac0*/  @!P0 SYNCS.PHASECHK.TRANS64 P0, [R6+URZ], R3 ;  /* 0x00000003060085a7 */ /* 0x000e64000800007f */
[----:B-1----:R-:W-:Y:S05]  /*7ad0*/  @!P0 BRA `(.L_x_137) ;  /* 0xfffffffc00f08947 */ /* 0x002fea000383ffff */
[----:B------:R-:W-:Y:S05]  /*7ae0*/  BRA `(.L_x_162) ;  /* 0xfffffff400a07947 */ /* 0x000fea000383ffff */
.L_x_138:
[----:B0-----:R0:W1:Y:S02]  /*7af0*/  SYNCS.PHASECHK.TRANS64.TRYWAIT P0, [R7+URZ], R4 ;  /* 0x00000004070075a7 */ /* 0x001064000800017f */
[----:B-1----:R-:W-:Y:S05]  /*7b00*/  @!P0 NANOSLEEP.SYNCS 0x989680 ;  /* 0x009896800000895d */ /* 0x002fea0003900000 */
[----:B------:R-:W1:Y:S02]  /*7b10*/  @!P0 SYNCS.PHASECHK.TRANS64 P0, [R7+URZ], R4 ;  /* 0x00000004070085a7 */ /* 0x000e64000800007f */
[----:B-1----:R-:W-:Y:S05]  /*7b20*/  @!P0 BRA `(.L_x_138) ;  /* 0xfffffffc00f08947 */ /* 0x002fea000383ffff */
[----:B------:R-:W-:Y:S05]  /*7b30*/  BRA `(.L_x_163) ;  /* 0xfffffff400b07947 */ /* 0x000fea000383ffff */
.L_x_139:
[----:B0-----:R0:W1:Y:S02]  /*7b40*/  SYNCS.PHASECHK.TRANS64.TRYWAIT P0, [R6+URZ], R3 ;  /* 0x00000003060075a7 */ /* 0x001064000800017f */
[----:B-1----:R-:W-:Y:S05]  /*7b50*/  @!P0 NANOSLEEP.SYNCS 0x989680 ;  /* 0x009896800000895d */ /* 0x002fea0003900000 */
[----:B------:R-:W1:Y:S02]  /*7b60*/  @!P0 SYNCS.PHASECHK.TRANS64 P0, [R6+URZ], R3 ;  /* 0x00000003060085a7 */ /* 0x000e64000800007f */
[----:B-1----:R-:W-:Y:S05]  /*7b70*/  @!P0 BRA `(.L_x_139) ;  /* 0xfffffffc00f08947 */ /* 0x002fea000383ffff */
[----:B------:R-:W-:Y:S05]  /*7b80*/  BRA `(.L_x_164) ;  /* 0xfffffff400c07947 */ /* 0x000fea000383ffff */
.L_x_140:
[----:B0-----:R0:W1:Y:S02]  /*7b90*/  SYNCS.PHASECHK.TRANS64.TRYWAIT P0, [R7+URZ], R4 ;  /* 0x00000004070075a7 */ /* 0x001064000800017f */
[----:B-1----:R-:W-:Y:S05]  /*7ba0*/  @!P0 NANOSLEEP.SYNCS 0x989680 ;  /* 0x009896800000895d */ /* 0x002fea0003900000 */
[----:B------:R-:W1:Y:S02]  /*7bb0*/  @!P0 SYNCS.PHASECHK.TRANS64 P0, [R7+URZ], R4 ;  /* 0x00000004070085a7 */ /* 0x000e64000800007f */
[----:B-1----:R-:W-:Y:S05]  /*7bc0*/  @!P0 BRA `(.L_x_140) ;  /* 0xfffffffc00f08947 */ /* 0x002fea000383ffff */
[----:B------:R-:W-:Y:S05]  /*7bd0*/  BRA `(.L_x_165) ;  /* 0xfffffff400d07947 */ /* 0x000fea000383ffff */
.L_x_141:
[----:B0-----:R0:W1:Y:S02]  /*7be0*/  SYNCS.PHASECHK.TRANS64.TRYWAIT P0, [R6+URZ], R3 ;  /* 0x00000003060075a7 */ /* 0x001064000800017f */
[----:B-1----:R-:W-:Y:S05]  /*7bf0*/  @!P0 NANOSLEEP.SYNCS 0x989680 ;  /* 0x009896800000895d */ /* 0x002fea0003900000 */
[----:B------:R-:W1:Y:S02]  /*7c00*/  @!P0 SYNCS.PHASECHK.TRANS64 P0, [R6+URZ], R3 ;  /* 0x00000003060085a7 */ /* 0x000e64000800007f */
[----:B-1----:R-:W-:Y:S05]  /*7c10*/  @!P0 BRA `(.L_x_141) ;  /* 0xfffffffc00f08947 */ /* 0x002fea000383ffff */
[----:B------:R-:W-:Y:S05]  /*7c20*/  BRA `(.L_x_166) ;  /* 0xfffffff400e07947 */ /* 0x000fea000383ffff */
.L_x_142:
[----:B0-----:R0:W1:Y:S02]  /*7c30*/  SYNCS.PHASECHK.TRANS64.TRYWAIT P0, [R7+URZ], R4 ;  /* 0x00000004070075a7 */ /* 0x001064000800017f */
[----:B-1----:R-:W-:Y:S05]  /*7c40*/  @!P0 NANOSLEEP.SYNCS 0x989680 ;  /* 0x009896800000895d */ /* 0x002fea0003900000 */
[----:B------:R-:W1:Y:S02]  /*7c50*/  @!P0 SYNCS.PHASECHK.TRANS64 P0, [R7+URZ], R4 ;  /* 0x00000004070085a7 */ /* 0x000e64000800007f */
[----:B-1----:R-:W-:Y:S05]  /*7c60*/  @!P0 BRA `(.L_x_142) ;  /* 0xfffffffc00f08947 */ /* 0x002fea000383ffff */
[----:B------:R-:W-:Y:S05]  /*7c70*/  BRA `(.L_x_167) ;  /* 0xfffffff400f07947 */ /* 0x000fea000383ffff */
.L_x_143:
[----:B0-----:R0:W1:Y:S02]  /*7c80*/  SYNCS.PHASECHK.TRANS64.TRYWAIT P0, [R6+URZ], R3 ;  /* 0x00000003060075a7 */ /* 0x001064000800017f */
[----:B-1----:R-:W-:Y:S05]  /*7c90*/  @!P0 NANOSLEEP.SYNCS 0x989680 ;  /* 0x009896800000895d */ /* 0x002fea0003900000 */
[----:B------:R-:W1:Y:S02]  /*7ca0*/  @!P0 SYNCS.PHASECHK.TRANS64 P0, [R6+URZ], R3 ;  /* 0x00000003060085a7 */ /* 0x000e64000800007f */
[----:B-1----:R-:W-:Y:S05]  /*7cb0*/  @!P0 BRA `(.L_x_143) ;  /* 0xfffffffc00f08947 */ /* 0x002fea000383ffff */
[----:B------:R-:W-:Y:S05]  /*7cc0*/  BRA `(.L_x_168) ;  /* 0xfffffff800007947 */ /* 0x000fea000383ffff */
.L_x_144:
[----:B-1----:R1:W2:Y:S02]  /*7cd0*/  SYNCS.PHASECHK.TRANS64.TRYWAIT P0, [R7+URZ], R4 ;  /* 0x00000004070075a7 */ /* 0x0022a4000800017f */
[----:B--2---:R-:W-:Y:S05]  /*7ce0*/  @!P0 NANOSLEEP.SYNCS 0x989680 ;  /* 0x009896800000895d */ /* 0x004fea0003900000 */
[----:B------:R-:W2:Y:S02]  /*7cf0*/  @!P0 SYNCS.PHASECHK.TRANS64 P0, [R7+URZ], R4 ;  /* 0x00000004070085a7 */ /* 0x000ea4000800007f */
[----:B--2---:R-:W-:Y:S05]  /*7d00*/  @!P0 BRA `(.L_x_144) ;  /* 0xfffffffc00f08947 */ /* 0x004fea000383ffff */
[----:B------:R-:W-:Y:S05]  /*7d10*/  BRA `(.L_x_169) ;  /* 0xfffffff800087947 */ /* 0x000fea000383ffff */
.L_x_170:
[----:B------:R-:W-:-:S00]  /*7d20*/  BRA `(.L_x_170) ;  /* 0xfffffffc00fc7947 */ /* 0x000fc0000383ffff */
[----:B------:R-:W-:-:S00]  /*7d30*/  NOP ;  /* 0x0000000000007918 */ /* 0x000fc00000000000 */
        /* <DEDUP_REMOVED lines=12> */
.L_x_171:


//--------------------- .nv.shared._ZN7cutlass13device_kernelINS_4gemm6kernel13GemmUniversalIN4cute5tupleIJiiiiEEENS1_10collective13CollectiveMmaINS1_37MainloopSm90TmaGmmaWarpSpecializedFP8ILi18ENS5_IJNS4_1CILi4EEESB_NSA_ILi1EEEEEENS1_35KernelTmaWarpSpecializedCooperativeEEENS5_IJNSA_ILi128EEENSA_ILi64EEESH_EEENS_12float_e4m3_tENS5_IJlSC_lEEESJ_SK_NS4_8TiledMMAINS4_8MMA_AtomIJNS4_4SM904GMMA30MMA_64x64x32_F32E4M3E4M3_SS_TNILNSO_7ScaleInE1ELSQ_1EEEEEENS4_6LayoutINS5_IJNSA_ILi2EEESC_SC_EEENS5_IJSC_NSA_ILi0EEESW_EEEEENS5_IJNS4_10UnderscoreESZ_SZ_EEEEENS4_23SM90_TMA_LOAD_MULTICASTENS4_14ComposedLayoutINS4_7SwizzleILi2ELi4ELi3EEENS4_18smem_ptr_flag_bitsILi8EEENST_INS5_IJNSA_ILi8EEESH_EEENS5_IJSH_SC_EEEEEEEvNS4_8identityES12_S1C_vS1D_EENS_8epilogue10collective6detail29Sm90TmaWarpSpecializedAdapterINS1G_15DefaultEpilogueISJ_SK_SK_NS1F_6thread17LinearCombinationISJ_Li1EffLNS1K_9ScaleType4KindE0ELNS_15FloatRoundStyleE2ESJ_EENS1_15EpilogueDefaultEEEEEvvEEEEvNT_6ParamsE --------------------------
	.section	.nv.shared._ZN7cutlass13device_kernelINS_4gemm6kernel13GemmUniversalIN4cute5tupleIJiiiiEEENS1_10collective13CollectiveMmaINS1_37MainloopSm90TmaGmmaWarpSpecializedFP8ILi18ENS5_IJNS4_1CILi4EEESB_NSA_ILi1EEEEEENS1_35KernelTmaWarpSpecializedCooperativeEEENS5_IJNSA_ILi128EEENSA_ILi64EEESH_EEENS_12float_e4m3_tENS5_IJlSC_lEEESJ_SK_NS4_8TiledMMAINS4_8MMA_AtomIJNS4_4SM904GMMA30MMA_64x64x32_F32E4M3E4M3_SS_TNILNSO_7ScaleInE1ELSQ_1EEEEEENS4_6LayoutINS5_IJNSA_ILi2EEESC_SC_EEENS5_IJSC_NSA_ILi0EEESW_EEEEENS5_IJNS4_10UnderscoreESZ_SZ_EEEEENS4_23SM90_TMA_LOAD_MULTICASTENS4_14ComposedLayoutINS4_7SwizzleILi2ELi4ELi3EEENS4_18smem_ptr_flag_bitsILi8EEENST_INS5_IJNSA_ILi8EEESH_EEENS5_IJSH_SC_EEEEEEEvNS4_8identityES12_S1C_vS1D_EENS_8epilogue10collective6detail29Sm90TmaWarpSpecializedAdapterINS1G_15DefaultEpilogueISJ_SK_SK_NS1F_6thread17LinearCombinationISJ_Li1EffLNS1K_9ScaleType4KindE0ELNS_15FloatRoundStyleE2ESJ_EENS1_15EpilogueDefaultEEEEEvvEEEEvNT_6ParamsE,"aw",@nobits
	.sectionflags	@""
	.align	16
	.zero		1024


//--------------------- .nv.shared.reserved.0     --------------------------
	.section	.nv.shared.reserved.0,"aw",@nobits
	.weak		__nv_reservedSMEM_offset_0_alias
	.size		__nv_reservedSMEM_offset_0_alias, 0, 0
	.other		__nv_reservedSMEM_offset_0_alias,@"STO_CUDA_RESERVED_SHARED STV_DEFAULT"
__nv_reservedSMEM_offset_0_alias:
	.zero		0


//--------------------- .nv.global                --------------------------
	.section	.nv.global,"aw",@nobits
.nv.global:
	.type		_ZN40_INTERNAL_051bf90a_4_k_cu_188acdf6_278214cute1_E,@object
	.size		_ZN40_INTERNAL_051bf90a_4_k_cu_188acdf6_278214cute1_E,(_ZN40_INTERNAL_051bf90a_4_k_cu_188acdf6_278214cuda3std3__45__cpo6cbeginE - _ZN40_INTERNAL_051bf90a_4_k_cu_188acdf6_278214cute1_E)
_ZN40_INTERNAL_051bf90a_4_k_cu_188acdf6_278214cute1_E:
	.zero		1
	.type		_ZN40_INTERNAL_051bf90a_4_k_cu_188acdf6_278214cuda3std3__45__cpo6cbeginE,@object
	.size		_ZN40_INTERNAL_051bf90a_4_k_cu_188acdf6_278214cuda3std3__45__cpo6cbeginE,(_ZN40_INTERNAL_051bf90a_4_k_cu_188acdf6_278214cuda3std3__48in_placeE - _ZN40_INTERNAL_051bf90a_4_k_cu_188acdf6_278214cuda3std3__45__cpo6cbeginE)
_ZN40_INTERNAL_051bf90a_4_k_cu_188acdf6_278214cuda3std3__45__cpo6cbeginE:
	.zero		1
	.type		_ZN40_INTERNAL_051bf90a_4_k_cu_188acdf6_278214cuda3std3__48in_placeE,@object
	.size		_ZN40_INTERNAL_051bf90a_4_k_cu_188acdf6_278214cuda3std3__48in_placeE,(_ZN40_INTERNAL_051bf90a_4_k_cu_188acdf6_278214cuda3std6ranges3__45__cpo9iter_moveE - _ZN40_INTERNAL_051bf90a_4_k_cu_188acdf6_278214cuda3std3__48in_placeE)
_ZN40_INTERNAL_051bf90a_4_k_cu_188acdf6_278214cuda3std3__48in_placeE:
	.zero		1
	.type		_ZN40_INTERNAL_051bf90a_4_k_cu_188acdf6_278214cuda3std6ranges3__45__cpo9iter_moveE,@object
	.size		_ZN40_INTERNAL_051bf90a_4_k_cu_188acdf6_278214cuda3std6ranges3__45__cpo9iter_moveE,(_ZN40_INTERNAL_051bf90a_4_k_cu_188acdf6_278214cuda3std3__45__cpo5beginE - _ZN40_INTERNAL_051bf90a_4_k_cu_188acdf6_278214cuda3std6ranges3__45__cpo9iter_moveE)
_ZN40_INTERNAL_051bf90a_4_k_cu_188acdf6_278214cuda3std6ranges3__45__cpo9iter_moveE:
	.zero		1
	.type		_ZN40_INTERNAL_051bf90a_4_k_cu_188acdf6_278214cuda3std3__45__cpo5beginE,@object
	.size		_ZN40_INTERNAL_051bf90a_4_k_cu_188acdf6_278214cuda3std3__45__cpo5beginE,(_ZN40_INTERNAL_051bf90a_4_k_cu_188acdf6_278214cuda3std3__442_GLOBAL__N__051bf90a_4_k_cu_188acdf6_278216ignoreE - _ZN40_INTERNAL_051bf90a_4_k_cu_188acdf6_278214cuda3std3__45__cpo5beginE)
_ZN40_INTERNAL_051bf90a_4_k_cu_188acdf6_278214cuda3std3__45__cpo5beginE:
	.zero		1
	.type		_ZN40_INTERNAL_051bf90a_4_k_cu_188acdf6_278214cuda3std3__442_GLOBAL__N__051bf90a_4_k_cu_188acdf6_278216ignoreE,@object
	.size		_ZN40_INTERNAL_051bf90a_4_k_cu_188acdf6_278214cuda3std3__442_GLOBAL__N__051bf90a_4_k_cu_188acdf6_278216ignoreE,(_ZN40_INTERNAL_051bf90a_4_k_cu_188acdf6_278214cute7productE - _ZN40_INTERNAL_051bf90a_4_k_cu_188acdf6_278214cuda3std3__442_GLOBAL__N__051bf90a_4_k_cu_188acdf6_278216ignoreE)
_ZN40_INTERNAL_051bf90a_4_k_cu_188acdf6_278214cuda3std3__442_GLOBAL__N__051bf90a_4_k_cu_188acdf6_278216ignoreE:
	.zero		1
	.type		_ZN40_INTERNAL_051bf90a_4_k_cu_188acdf6_278214cute7productE,@object
	.size		_ZN40_INTERNAL_051bf90a_4_k_cu_188acdf6_278214cute7productE,(_ZN40_INTERNAL_051bf90a_4_k_cu_188acdf6_278214cuda3std3__45__cpo3endE - _ZN40_INTERNAL_051bf90a_4_k_cu_188acdf6_278214cute7productE)
_ZN40_INTERNAL_051bf90a_4_k_cu_188acdf6_278214cute7productE:
	.zero		1
	.type		_ZN40_INTERNAL_051bf90a_4_k_cu_188acdf6_278214cuda3std3__45__cpo3endE,@object
	.size		_ZN40_INTERNAL_051bf90a_4_k_cu_188acdf6_278214cuda3std3__45__cpo3endE,(_ZN40_INTERNAL_051bf90a_4_k_cu_188acdf6_278214cuda3std3__419piecewise_constructE - _ZN40_INTERNAL_051bf90a_4_k_cu_188acdf6_278214cuda3std3__45__cpo3endE)
_ZN40_INTERNAL_051bf90a_4_k_cu_188acdf6_278214cuda3std3__45__cpo3endE:
	.zero		1
	.type		_ZN40_INTERNAL_051bf90a_4_k_cu_188acdf6_278214cuda3std3__419piecewise_constructE,@object
	.size		_ZN40_INTERNAL_051bf90a_4_k_cu_188acdf6_278214cuda3std3__419piecewise_constructE,(_ZN40_INTERNAL_051bf90a_4_k_cu_188acdf6_278214cuda3std3__45__cpo4cendE - _ZN40_INTERNAL_051bf90a_4_k_cu_188acdf6_278214cuda3std3__419piecewise_constructE)
_ZN40_INTERNAL_051bf90a_4_k_cu_188acdf6_278214cuda3std3__419piecewise_constructE:
	.zero		1
	.type		_ZN40_INTERNAL_051bf90a_4_k_cu_188acdf6_278214cuda3std3__45__cpo4cendE,@object
	.size		_ZN40_INTERNAL_051bf90a_4_k_cu_188acdf6_278214cuda3std3__45__cpo4cendE,(_ZN40_INTERNAL_051bf90a_4_k_cu_188acdf6_278214cuda3std6ranges3__45__cpo4swapE - _ZN40_INTERNAL_051bf90a_4_k_cu_188acdf6_278214cuda3std3__45__cpo4cendE)
_ZN40_INTERNAL_051bf90a_4_k_cu_188acdf6_278214cuda3std3__45__cpo4cendE:
	.zero		1
	.type		_ZN40_INTERNAL_051bf90a_4_k_cu_188acdf6_278214cuda3std6ranges3__45__cpo4swapE,@object
	.size		_ZN40_INTERNAL_051bf90a_4_k_cu_188acdf6_278214cuda3std6ranges3__45__cpo4swapE,(.L_7 - _ZN40_INTERNAL_051bf90a_4_k_cu_188acdf6_278214cuda3std6ranges3__45__cpo4swapE)
_ZN40_INTERNAL_051bf90a_4_k_cu_188acdf6_278214cuda3std6ranges3__45__cpo4swapE:
	.zero		1
.L_7:


//--------------------- .nv.constant0._ZN7cutlass13device_kernelINS_4gemm6kernel13GemmUniversalIN4cute5tupleIJiiiiEEENS1_10collective13CollectiveMmaINS1_37MainloopSm90TmaGmmaWarpSpecializedFP8ILi18ENS5_IJNS4_1CILi4EEESB_NSA_ILi1EEEEEENS1_35KernelTmaWarpSpecializedCooperativeEEENS5_IJNSA_ILi128EEENSA_ILi64EEESH_EEENS_12float_e4m3_tENS5_IJlSC_lEEESJ_SK_NS4_8TiledMMAINS4_8MMA_AtomIJNS4_4SM904GMMA30MMA_64x64x32_F32E4M3E4M3_SS_TNILNSO_7ScaleInE1ELSQ_1EEEEEENS4_6LayoutINS5_IJNSA_ILi2EEESC_SC_EEENS5_IJSC_NSA_ILi0EEESW_EEEEENS5_IJNS4_10UnderscoreESZ_SZ_EEEEENS4_23SM90_TMA_LOAD_MULTICASTENS4_14ComposedLayoutINS4_7SwizzleILi2ELi4ELi3EEENS4_18smem_ptr_flag_bitsILi8EEENST_INS5_IJNSA_ILi8EEESH_EEENS5_IJSH_SC_EEEEEEEvNS4_8identityES12_S1C_vS1D_EENS_8epilogue10collective6detail29Sm90TmaWarpSpecializedAdapterINS1G_15DefaultEpilogueISJ_SK_SK_NS1F_6thread17LinearCombinationISJ_Li1EffLNS1K_9ScaleType4KindE0ELNS_15FloatRoundStyleE2ESJ_EENS1_15EpilogueDefaultEEEEEvvEEEEvNT_6ParamsE --------------------------
	.section	.nv.constant0._ZN7cutlass13device_kernelINS_4gemm6kernel13GemmUniversalIN4cute5tupleIJiiiiEEENS1_10collective13CollectiveMmaINS1_37MainloopSm90TmaGmmaWarpSpecializedFP8ILi18ENS5_IJNS4_1CILi4EEESB_NSA_ILi1EEEEEENS1_35KernelTmaWarpSpecializedCooperativeEEENS5_IJNSA_ILi128EEENSA_ILi64EEESH_EEENS_12float_e4m3_tENS5_IJlSC_lEEESJ_SK_NS4_8TiledMMAINS4_8MMA_AtomIJNS4_4SM904GMMA30MMA_64x64x32_F32E4M3E4M3_SS_TNILNSO_7ScaleInE1ELSQ_1EEEEEENS4_6LayoutINS5_IJNSA_ILi2EEESC_SC_EEENS5_IJSC_NSA_ILi0EEESW_EEEEENS5_IJNS4_10UnderscoreESZ_SZ_EEEEENS4_23SM90_TMA_LOAD_MULTICASTENS4_14ComposedLayoutINS4_7SwizzleILi2ELi4ELi3EEENS4_18smem_ptr_flag_bitsILi8EEENST_INS5_IJNSA_ILi8EEESH_EEENS5_IJSH_SC_EEEEEEEvNS4_8identityES12_S1C_vS1D_EENS_8epilogue10collective6detail29Sm90TmaWarpSpecializedAdapterINS1G_15DefaultEpilogueISJ_SK_SK_NS1F_6thread17LinearCombinationISJ_Li1EffLNS1K_9ScaleType4KindE0ELNS_15FloatRoundStyleE2ESJ_EENS1_15EpilogueDefaultEEEEEvvEEEEvNT_6ParamsE,"a",@progbits
	.sectionflags	@""
	.align	4
.nv.constant0._ZN7cutlass13device_kernelINS_4gemm6kernel13GemmUniversalIN4cute5tupleIJiiiiEEENS1_10collective13CollectiveMmaINS1_37MainloopSm90TmaGmmaWarpSpecializedFP8ILi18ENS5_IJNS4_1CILi4EEESB_NSA_ILi1EEEEEENS1_35KernelTmaWarpSpecializedCooperativeEEENS5_IJNSA_ILi128EEENSA_ILi64EEESH_EEENS_12float_e4m3_tENS5_IJlSC_lEEESJ_SK_NS4_8TiledMMAINS4_8MMA_AtomIJNS4_4SM904GMMA30MMA_64x64x32_F32E4M3E4M3_SS_TNILNSO_7ScaleInE1ELSQ_1EEEEEENS4_6LayoutINS5_IJNSA_ILi2EEESC_SC_EEENS5_IJSC_NSA_ILi0EEESW_EEEEENS5_IJNS4_10UnderscoreESZ_SZ_EEEEENS4_23SM90_TMA_LOAD_MULTICASTENS4_14ComposedLayoutINS4_7SwizzleILi2ELi4ELi3EEENS4_18smem_ptr_flag_bitsILi8EEENST_INS5_IJNSA_ILi8EEESH_EEENS5_IJSH_SC_EEEEEEEvNS4_8identityES12_S1C_vS1D_EENS_8epilogue10collective6detail29Sm90TmaWarpSpecializedAdapterINS1G_15DefaultEpilogueISJ_SK_SK_NS1F_6thread17LinearCombinationISJ_Li1EffLNS1K_9ScaleType4KindE0ELNS_15FloatRoundStyleE2ESJ_EENS1_15EpilogueDefaultEEEEEvvEEEEvNT_6ParamsE:
	.zero		1664


//--------------------- SYMBOLS --------------------------

	.type		.nv.reservedSmem.offset0,@object
	.size		.nv.reservedSmem.offset0,0x4
